//
// Generated by NVIDIA NVVM Compiler
//
// Compiler Build ID: CL-36424714
// Cuda compilation tools, release 13.0, V13.0.88
// Based on NVVM 20.0.0
//

.version 9.0
.target sm_100
.address_size 64

	// .globl	_Z21detail_boost_kernel16PKtPtiifffj

.visible .entry _Z21detail_boost_kernel16PKtPtiifffj(
	.param .u64 .ptr .align 1 _Z21detail_boost_kernel16PKtPtiifffj_param_0,
	.param .u64 .ptr .align 1 _Z21detail_boost_kernel16PKtPtiifffj_param_1,
	.param .u32 _Z21detail_boost_kernel16PKtPtiifffj_param_2,
	.param .u32 _Z21detail_boost_kernel16PKtPtiifffj_param_3,
	.param .f32 _Z21detail_boost_kernel16PKtPtiifffj_param_4,
	.param .f32 _Z21detail_boost_kernel16PKtPtiifffj_param_5,
	.param .f32 _Z21detail_boost_kernel16PKtPtiifffj_param_6,
	.param .u32 _Z21detail_boost_kernel16PKtPtiifffj_param_7
)
{
	.reg .pred 	%p<28>;
	.reg .b16 	%rs<29>;
	.reg .b32 	%r<79>;
	.reg .b32 	%f<155>;
	.reg .b64 	%rd<21>;

	ld.param.u64 	%rd4, [_Z21detail_boost_kernel16PKtPtiifffj_param_0];
	ld.param.u64 	%rd3, [_Z21detail_boost_kernel16PKtPtiifffj_param_1];
	ld.param.u32 	%r26, [_Z21detail_boost_kernel16PKtPtiifffj_param_2];
	ld.param.u32 	%r29, [_Z21detail_boost_kernel16PKtPtiifffj_param_3];
	ld.param.f32 	%f58, [_Z21detail_boost_kernel16PKtPtiifffj_param_4];
	ld.param.f32 	%f59, [_Z21detail_boost_kernel16PKtPtiifffj_param_5];
	ld.param.f32 	%f60, [_Z21detail_boost_kernel16PKtPtiifffj_param_6];
	ld.param.u32 	%r28, [_Z21detail_boost_kernel16PKtPtiifffj_param_7];
	cvta.to.global.u64 	%rd1, %rd4;
	mov.u32 	%r30, %ctaid.x;
	mov.u32 	%r31, %ntid.x;
	mov.u32 	%r32, %tid.x;
	mad.lo.s32 	%r1, %r30, %r31, %r32;
	mov.u32 	%r33, %ctaid.y;
	mov.u32 	%r34, %ntid.y;
	mov.u32 	%r35, %tid.y;
	mad.lo.s32 	%r36, %r33, %r34, %r35;
	setp.ge.s32 	%p3, %r1, %r26;
	setp.ge.s32 	%p4, %r36, %r29;
	or.pred  	%p5, %p3, %p4;
	@%p5 bra 	$L__BB0_22;
	mul.lo.s32 	%r3, %r26, %r36;
	add.s32 	%r38, %r3, %r1;
	shl.b32 	%r4, %r38, 2;
	mul.wide.s32 	%rd5, %r4, 2;
	add.s64 	%rd2, %rd1, %rd5;
	ld.global.u16 	%rs2, [%rd2];
	cvt.rn.f32.u16 	%f1, %rs2;
	ld.global.u16 	%rs3, [%rd2+2];
	cvt.rn.f32.u16 	%f2, %rs3;
	ld.global.u16 	%rs4, [%rd2+4];
	cvt.rn.f32.u16 	%f3, %rs4;
	ld.global.u16 	%rs1, [%rd2+6];
	setp.eq.s32 	%p6, %r36, 0;
	mov.b32 	%r72, 0;
	mov.f32 	%f134, 0f00000000;
	mov.f32 	%f135, %f134;
	mov.f32 	%f136, %f134;
	@%p6 bra 	$L__BB0_8;
	sub.s32 	%r5, %r3, %r26;
	setp.lt.s32 	%p7, %r1, 1;
	setp.gt.s32 	%p8, %r1, %r26;
	or.pred  	%p9, %p7, %p8;
	mov.b32 	%r72, 0;
	mov.f32 	%f134, 0f00000000;
	@%p9 bra 	$L__BB0_4;
	add.s32 	%r41, %r1, %r5;
	shl.b32 	%r42, %r41, 2;
	add.s32 	%r43, %r42, -4;
	mul.wide.s32 	%rd6, %r43, 2;
	add.s64 	%rd7, %rd1, %rd6;
	ld.global.u16 	%rs5, [%rd7];
	cvt.rn.f32.u16 	%f134, %rs5;
	ld.global.u16 	%rs6, [%rd7+2];
	cvt.rn.f32.u16 	%f135, %rs6;
	ld.global.u16 	%rs7, [%rd7+4];
	cvt.rn.f32.u16 	%f136, %rs7;
	mov.b32 	%r72, 1;
$L__BB0_4:
	setp.lt.s32 	%p10, %r1, 0;
	@%p10 bra 	$L__BB0_6;
	add.s32 	%r44, %r1, %r5;
	shl.b32 	%r45, %r44, 2;
	mul.wide.s32 	%rd8, %r45, 2;
	add.s64 	%rd9, %rd1, %rd8;
	ld.global.u16 	%rs8, [%rd9];
	cvt.rn.f32.u16 	%f63, %rs8;
	add.f32 	%f134, %f134, %f63;
	ld.global.u16 	%rs9, [%rd9+2];
	cvt.rn.f32.u16 	%f64, %rs9;
	add.f32 	%f135, %f135, %f64;
	ld.global.u16 	%rs10, [%rd9+4];
	cvt.rn.f32.u16 	%f65, %rs10;
	add.f32 	%f136, %f136, %f65;
	add.s32 	%r72, %r72, 1;
$L__BB0_6:
	add.s32 	%r9, %r1, 1;
	setp.lt.s32 	%p11, %r1, -1;
	setp.ge.s32 	%p12, %r9, %r26;
	or.pred  	%p13, %p11, %p12;
	@%p13 bra 	$L__BB0_8;
	add.s32 	%r46, %r9, %r5;
	shl.b32 	%r47, %r46, 2;
	mul.wide.s32 	%rd10, %r47, 2;
	add.s64 	%rd11, %rd1, %rd10;
	ld.global.u16 	%rs11, [%rd11];
	cvt.rn.f32.u16 	%f66, %rs11;
	add.f32 	%f134, %f134, %f66;
	ld.global.u16 	%rs12, [%rd11+2];
	cvt.rn.f32.u16 	%f67, %rs12;
	add.f32 	%f135, %f135, %f67;
	ld.global.u16 	%rs13, [%rd11+4];
	cvt.rn.f32.u16 	%f68, %rs13;
	add.f32 	%f136, %f136, %f68;
	add.s32 	%r72, %r72, 1;
$L__BB0_8:
	setp.lt.s32 	%p14, %r1, 1;
	setp.gt.s32 	%p15, %r1, %r26;
	or.pred  	%p1, %p14, %p15;
	@%p1 bra 	$L__BB0_10;
	ld.global.u16 	%rs14, [%rd2+-8];
	cvt.rn.f32.u16 	%f69, %rs14;
	add.f32 	%f134, %f134, %f69;
	ld.global.u16 	%rs15, [%rd2+-6];
	cvt.rn.f32.u16 	%f70, %rs15;
	add.f32 	%f135, %f135, %f70;
	ld.global.u16 	%rs16, [%rd2+-4];
	cvt.rn.f32.u16 	%f71, %rs16;
	add.f32 	%f136, %f136, %f71;
	add.s32 	%r72, %r72, 1;
$L__BB0_10:
	setp.lt.s32 	%p16, %r1, 0;
	@%p16 bra 	$L__BB0_12;
	add.f32 	%f134, %f134, %f1;
	add.f32 	%f135, %f135, %f2;
	add.f32 	%f136, %f136, %f3;
	add.s32 	%r72, %r72, 1;
$L__BB0_12:
	add.s32 	%r16, %r1, 1;
	setp.lt.s32 	%p17, %r1, -1;
	setp.ge.s32 	%p18, %r16, %r26;
	or.pred  	%p2, %p17, %p18;
	@%p2 bra 	$L__BB0_14;
	ld.global.u16 	%rs17, [%rd2+8];
	cvt.rn.f32.u16 	%f72, %rs17;
	add.f32 	%f134, %f134, %f72;
	ld.global.u16 	%rs18, [%rd2+10];
	cvt.rn.f32.u16 	%f73, %rs18;
	add.f32 	%f135, %f135, %f73;
	ld.global.u16 	%rs19, [%rd2+12];
	cvt.rn.f32.u16 	%f74, %rs19;
	add.f32 	%f136, %f136, %f74;
	add.s32 	%r72, %r72, 1;
$L__BB0_14:
	add.s32 	%r48, %r36, 1;
	setp.ge.u32 	%p19, %r48, %r29;
	@%p19 bra 	$L__BB0_21;
	add.s32 	%r19, %r3, %r26;
	@%p1 bra 	$L__BB0_17;
	add.s32 	%r49, %r1, %r19;
	shl.b32 	%r50, %r49, 2;
	add.s32 	%r51, %r50, -4;
	mul.wide.s32 	%rd12, %r51, 2;
	add.s64 	%rd13, %rd1, %rd12;
	ld.global.u16 	%rs20, [%rd13];
	cvt.rn.f32.u16 	%f75, %rs20;
	add.f32 	%f134, %f134, %f75;
	ld.global.u16 	%rs21, [%rd13+2];
	cvt.rn.f32.u16 	%f76, %rs21;
	add.f32 	%f135, %f135, %f76;
	ld.global.u16 	%rs22, [%rd13+4];
	cvt.rn.f32.u16 	%f77, %rs22;
	add.f32 	%f136, %f136, %f77;
	add.s32 	%r72, %r72, 1;
$L__BB0_17:
	setp.lt.s32 	%p20, %r1, 0;
	@%p20 bra 	$L__BB0_19;
	mul.wide.s32 	%rd14, %r26, 8;
	add.s64 	%rd15, %rd2, %rd14;
	ld.global.u16 	%rs23, [%rd15];
	cvt.rn.f32.u16 	%f78, %rs23;
	add.f32 	%f134, %f134, %f78;
	ld.global.u16 	%rs24, [%rd15+2];
	cvt.rn.f32.u16 	%f79, %rs24;
	add.f32 	%f135, %f135, %f79;
	ld.global.u16 	%rs25, [%rd15+4];
	cvt.rn.f32.u16 	%f80, %rs25;
	add.f32 	%f136, %f136, %f80;
	add.s32 	%r72, %r72, 1;
$L__BB0_19:
	@%p2 bra 	$L__BB0_21;
	add.s32 	%r52, %r16, %r19;
	shl.b32 	%r53, %r52, 2;
	mul.wide.s32 	%rd16, %r53, 2;
	add.s64 	%rd17, %rd1, %rd16;
	ld.global.u16 	%rs26, [%rd17];
	cvt.rn.f32.u16 	%f81, %rs26;
	add.f32 	%f134, %f134, %f81;
	ld.global.u16 	%rs27, [%rd17+2];
	cvt.rn.f32.u16 	%f82, %rs27;
	add.f32 	%f135, %f135, %f82;
	ld.global.u16 	%rs28, [%rd17+4];
	cvt.rn.f32.u16 	%f83, %rs28;
	add.f32 	%f136, %f136, %f83;
	add.s32 	%r72, %r72, 1;
$L__BB0_21:
	cvt.rn.f32.u16 	%f84, %rs1;
	cvt.rn.f32.u32 	%f85, %r72;
	div.rn.f32 	%f86, %f134, %f85;
	div.rn.f32 	%f87, %f135, %f85;
	div.rn.f32 	%f88, %f136, %f85;
	sub.f32 	%f89, %f1, %f86;
	sub.f32 	%f90, %f2, %f87;
	sub.f32 	%f91, %f3, %f88;
	fma.rn.f32 	%f92, %f58, %f89, %f1;
	fma.rn.f32 	%f93, %f58, %f90, %f2;
	fma.rn.f32 	%f94, %f58, %f91, %f3;
	mul.f32 	%f95, %f93, 0f3F1645A2;
	fma.rn.f32 	%f96, %f92, 0f3E99096C, %f95;
	fma.rn.f32 	%f97, %f94, 0f3DE9AD43, %f96;
	sub.f32 	%f98, %f92, %f97;
	fma.rn.f32 	%f99, %f59, %f98, %f97;
	sub.f32 	%f100, %f93, %f97;
	fma.rn.f32 	%f101, %f59, %f100, %f97;
	sub.f32 	%f102, %f94, %f97;
	fma.rn.f32 	%f103, %f59, %f102, %f97;
	mul.lo.s32 	%r54, %r1, 73856093;
	mul.lo.s32 	%r55, %r36, 19349663;
	xor.b32  	%r56, %r54, %r55;
	add.s32 	%r57, %r28, -1640531527;
	xor.b32  	%r58, %r56, %r57;
	shl.b32 	%r59, %r58, 13;
	xor.b32  	%r60, %r59, %r58;
	shr.u32 	%r61, %r60, 17;
	xor.b32  	%r62, %r61, %r60;
	shl.b32 	%r63, %r62, 5;
	xor.b32  	%r64, %r63, %r62;
	and.b32  	%r65, %r64, 65535;
	cvt.rn.f32.u32 	%f104, %r65;
	div.rn.f32 	%f105, %f104, 0f477FFF00;
	add.f32 	%f106, %f105, 0fBF000000;
	mul.f32 	%f107, %f60, %f106;
	add.f32 	%f108, %f107, %f99;
	fma.rn.f32 	%f109, %f107, 0f3F4CCCCD, %f101;
	fma.rn.f32 	%f110, %f107, 0f3F19999A, %f103;
	add.f32 	%f111, %f108, 0fC7000000;
	fma.rn.f32 	%f112, %f111, 0f3F828F5C, 0f47000000;
	add.f32 	%f113, %f109, 0fC7000000;
	fma.rn.f32 	%f114, %f113, 0f3F828F5C, 0f47000000;
	add.f32 	%f115, %f110, 0fC7000000;
	fma.rn.f32 	%f116, %f115, 0f3F828F5C, 0f47000000;
	setp.lt.f32 	%p21, %f112, 0f00000000;
	setp.gt.f32 	%p22, %f112, 0f477FFF00;
	selp.f32 	%f117, 0f477FFF00, %f112, %p22;
	setp.lt.f32 	%p23, %f114, 0f00000000;
	setp.gt.f32 	%p24, %f114, 0f477FFF00;
	selp.f32 	%f118, 0f477FFF00, %f114, %p24;
	setp.lt.f32 	%p25, %f116, 0f00000000;
	setp.gt.f32 	%p26, %f116, 0f477FFF00;
	selp.f32 	%f119, 0f477FFF00, %f116, %p26;
	setp.gt.f32 	%p27, %f84, 0f477FFF00;
	selp.f32 	%f120, 0f477FFF00, %f84, %p27;
	add.f32 	%f121, %f117, 0f3F000000;
	selp.f32 	%f122, 0f3F000000, %f121, %p21;
	cvt.rzi.u32.f32 	%r66, %f122;
	cvta.to.global.u64 	%rd18, %rd3;
	add.s64 	%rd20, %rd18, %rd5;
	st.global.u16 	[%rd20], %r66;
	add.f32 	%f123, %f118, 0f3F000000;
	selp.f32 	%f124, 0f3F000000, %f123, %p23;
	cvt.rzi.u32.f32 	%r67, %f124;
	st.global.u16 	[%rd20+2], %r67;
	add.f32 	%f125, %f119, 0f3F000000;
	selp.f32 	%f126, 0f3F000000, %f125, %p25;
	cvt.rzi.u32.f32 	%r68, %f126;
	st.global.u16 	[%rd20+4], %r68;
	add.f32 	%f127, %f120, 0f3F000000;
	cvt.rzi.u32.f32 	%r69, %f127;
	st.global.u16 	[%rd20+6], %r69;
$L__BB0_22:
	ret;

}


// ===== COMPILED SASS (sm_100) =====

	.target	sm_100

	.elftype	@"ET_EXEC"


//--------------------- .note.nv.tkinfo           --------------------------
	.section	.note.nv.tkinfo,"",@"SHT_NOTE"
	.sectionflags	@"SHF_NOTE_NV_TKINFO"
	.tkinfo
        /*0018*/ 	.word	0x00000002
        /*0030*/ 	.string	""
        /*0030*/ 	.string	"ptxas"
        /*0030*/ 	.string	"Cuda compilation tools, release 13.0, V13.0.88"
        /*0030*/ 	.string	"Build cuda_13.0.r13.0/compiler.36424714_0"
        /*0030*/ 	.string	"-arch sm_100 -m 64 "



//--------------------- .note.nv.cuinfo           --------------------------
	.section	.note.nv.cuinfo,"",@"SHT_NOTE"
	.sectionflags	@"SHF_NOTE_NV_CUINFO"
        /*0018*/ 	.short	0x0002
        /*001a*/ 	.short	0x0064
        /*001c*/ 	.short	0x0082
	.zero		2


//--------------------- .nv.info                  --------------------------
	.section	.nv.info,"",@"SHT_CUDA_INFO"
	.align	4


	//----- nvinfo : EIATTR_REGCOUNT
	.align		4
        /*0000*/ 	.byte	0x04, 0x2f
        /*0002*/ 	.short	(.L_1 - .L_0)
	.align		4
.L_0:
        /*0004*/ 	.word	index@(_Z21detail_boost_kernel16PKtPtiifffj)
        /*0008*/ 	.word	0x0000001f


	//----- nvinfo : EIATTR_FRAME_SIZE
	.align		4
.L_1:
        /*000c*/ 	.byte	0x04, 0x11
        /*000e*/ 	.short	(.L_3 - .L_2)
	.align		4
.L_2:
        /*0010*/ 	.word	index@($__internal_0_$__cuda_sm3x_div_rn_noftz_f32_slowpath)
        /*0014*/ 	.word	0x00000000


	//----- nvinfo : EIATTR_FRAME_SIZE
	.align		4
.L_3:
        /*0018*/ 	.byte	0x04, 0x11
        /*001a*/ 	.short	(.L_5 - .L_4)
	.align		4
.L_4:
        /*001c*/ 	.word	index@(_Z21detail_boost_kernel16PKtPtiifffj)
        /*0020*/ 	.word	0x00000000


	//----- nvinfo : EIATTR_MIN_STACK_SIZE
	.align		4
.L_5:
        /*0024*/ 	.byte	0x04, 0x12
        /*0026*/ 	.short	(.L_7 - .L_6)
	.align		4
.L_6:
        /*0028*/ 	.word	index@(_Z21detail_boost_kernel16PKtPtiifffj)
        /*002c*/ 	.word	0x00000000
.L_7:


//--------------------- .nv.compat                --------------------------
	.section	.nv.compat,"",@"SHT_CUDA_COMPAT_INFO"
	.align	4
        /*0000*/ 	.byte	0x02, 0x09, 0x00, 0x00, 0x02, 0x02, 0x01, 0x00, 0x02, 0x05, 0x05, 0x00, 0x03, 0x07, 0x01, 0x01
        /*0010*/ 	.byte	0x02, 0x03, 0x00, 0x00, 0x02, 0x06, 0x01, 0x00, 0x04, 0x0b, 0x08, 0x00, 0x01, 0x00, 0x00, 0x00
        /*0020*/ 	.byte	0x00, 0x00, 0x00, 0x00


//--------------------- .nv.info._Z21detail_boost_kernel16PKtPtiifffj --------------------------
	.section	.nv.info._Z21detail_boost_kernel16PKtPtiifffj,"",@"SHT_CUDA_INFO"
	.sectionflags	@""
	.align	4


	//----- nvinfo : EIATTR_CUDA_API_VERSION
	.align		4
        /*0000*/ 	.byte	0x04, 0x37
        /*0002*/ 	.short	(.L_9 - .L_8)
.L_8:
        /*0004*/ 	.word	0x00000082


	//----- nvinfo : EIATTR_KPARAM_INFO
	.align		4
.L_9:
        /*0008*/ 	.byte	0x04, 0x17
        /*000a*/ 	.short	(.L_11 - .L_10)
.L_10:
        /*000c*/ 	.word	0x00000000
        /*0010*/ 	.short	0x0007
        /*0012*/ 	.short	0x0024
        /*0014*/ 	.byte	0x00, 0xf0, 0x11, 0x00


	//----- nvinfo : EIATTR_KPARAM_INFO
	.align		4
.L_11:
        /*0018*/ 	.byte	0x04, 0x17
        /*001a*/ 	.short	(.L_13 - .L_12)
.L_12:
        /*001c*/ 	.word	0x00000000
        /*0020*/ 	.short	0x0006
        /*0022*/ 	.short	0x0020
        /*0024*/ 	.byte	0x00, 0xf0, 0x11, 0x00


	//----- nvinfo : EIATTR_KPARAM_INFO
	.align		4
.L_13:
        /*0028*/ 	.byte	0x04, 0x17
        /*002a*/ 	.short	(.L_15 - .L_14)
.L_14:
        /*002c*/ 	.word	0x00000000
        /*0030*/ 	.short	0x0005
        /*0032*/ 	.short	0x001c
        /*0034*/ 	.byte	0x00, 0xf0, 0x11, 0x00


	//----- nvinfo : EIATTR_KPARAM_INFO
	.align		4
.L_15:
        /*0038*/ 	.byte	0x04, 0x17
        /*003a*/ 	.short	(.L_17 - .L_16)
.L_16:
        /*003c*/ 	.word	0x00000000
        /*0040*/ 	.short	0x0004
        /*0042*/ 	.short	0x0018
        /*0044*/ 	.byte	0x00, 0xf0, 0x11, 0x00


	//----- nvinfo : EIATTR_KPARAM_INFO
	.align		4
.L_17:
        /*0048*/ 	.byte	0x04, 0x17
        /*004a*/ 	.short	(.L_19 - .L_18)
.L_18:
        /*004c*/ 	.word	0x00000000
        /*0050*/ 	.short	0x0003
        /*0052*/ 	.short	0x0014
        /*0054*/ 	.byte	0x00, 0xf0, 0x11, 0x00


	//----- nvinfo : EIATTR_KPARAM_INFO
	.align		4
.L_19:
        /*0058*/ 	.byte	0x04, 0x17
        /*005a*/ 	.short	(.L_21 - .L_20)
.L_20:
        /*005c*/ 	.word	0x00000000
        /*0060*/ 	.short	0x0002
        /*0062*/ 	.short	0x0010
        /*0064*/ 	.byte	0x00, 0xf0, 0x11, 0x00


	//----- nvinfo : EIATTR_KPARAM_INFO
	.align		4
.L_21:
        /*0068*/ 	.byte	0x04, 0x17
        /*006a*/ 	.short	(.L_23 - .L_22)
.L_22:
        /*006c*/ 	.word	0x00000000
        /*0070*/ 	.short	0x0001
        /*0072*/ 	.short	0x0008
        /*0074*/ 	.byte	0x00, 0xf5, 0x21, 0x00


	//----- nvinfo : EIATTR_KPARAM_INFO
	.align		4
.L_23:
        /*0078*/ 	.byte	0x04, 0x17
        /*007a*/ 	.short	(.L_25 - .L_24)
.L_24:
        /*007c*/ 	.word	0x00000000
        /*0080*/ 	.short	0x0000
        /*0082*/ 	.short	0x0000
        /*0084*/ 	.byte	0x00, 0xf5, 0x21, 0x00


	//----- nvinfo : EIATTR_SPARSE_MMA_MASK
	.align		4
.L_25:
        /*0088*/ 	.byte	0x03, 0x50
        /*008a*/ 	.short	0x0000


	//----- nvinfo : EIATTR_MAXREG_COUNT
	.align		4
        /*008c*/ 	.byte	0x03, 0x1b
        /*008e*/ 	.short	0x00ff


	//----- nvinfo : EIATTR_MERCURY_ISA_VERSION
	.align		4
        /*0090*/ 	.byte	0x03, 0x5f
        /*0092*/ 	.short	0x0101


	//----- nvinfo : EIATTR_VRC_CTA_INIT_COUNT
	.align		4
        /*0094*/ 	.byte	0x02, 0x4a
	.zero		1
	.zero		1


	//----- nvinfo : EIATTR_EXIT_INSTR_OFFSETS
	.align		4
        /*0098*/ 	.byte	0x04, 0x1c
        /*009a*/ 	.short	(.L_27 - .L_26)


	//   ....[0]....
.L_26:
        /*009c*/ 	.word	0x000000c0


	//   ....[1]....
        /*00a0*/ 	.word	0x00001190


	//----- nvinfo : EIATTR_CRS_STACK_SIZE
	.align		4
.L_27:
        /*00a4*/ 	.byte	0x04, 0x1e
        /*00a6*/ 	.short	(.L_29 - .L_28)
.L_28:
        /*00a8*/ 	.word	0x00000000


	//----- nvinfo : EIATTR_CBANK_PARAM_SIZE
	.align		4
.L_29:
        /*00ac*/ 	.byte	0x03, 0x19
        /*00ae*/ 	.short	0x0028


	//----- nvinfo : EIATTR_PARAM_CBANK
	.align		4
        /*00b0*/ 	.byte	0x04, 0x0a
        /*00b2*/ 	.short	(.L_31 - .L_30)
	.align		4
.L_30:
        /*00b4*/ 	.word	index@(.nv.constant0._Z21detail_boost_kernel16PKtPtiifffj)
        /*00b8*/ 	.short	0x0380
        /*00ba*/ 	.short	0x0028


	//----- nvinfo : EIATTR_SW_WAR
	.align		4
.L_31:
        /*00bc*/ 	.byte	0x04, 0x36
        /*00be*/ 	.short	(.L_33 - .L_32)
.L_32:
        /*00c0*/ 	.word	0x00000008
.L_33:


//--------------------- .nv.callgraph             --------------------------
	.section	.nv.callgraph,"",@"SHT_CUDA_CALLGRAPH"
	.align	4
	.sectionentsize	8
	.align		4
        /*0000*/ 	.word	0x00000000
	.align		4
        /*0004*/ 	.word	0xffffffff
	.align		4
        /*0008*/ 	.word	0x00000000
	.align		4
        /*000c*/ 	.word	0xfffffffe
	.align		4
        /*0010*/ 	.word	0x00000000
	.align		4
        /*0014*/ 	.word	0xfffffffd
	.align		4
        /*0018*/ 	.word	0x00000000
	.align		4
        /*001c*/ 	.word	0xfffffffc


//--------------------- .text._Z21detail_boost_kernel16PKtPtiifffj --------------------------
	.section	.text._Z21detail_boost_kernel16PKtPtiifffj,"ax",@progbits
	.align	128
        .global         _Z21detail_boost_kernel16PKtPtiifffj
        .type           _Z21detail_boost_kernel16PKtPtiifffj,@function
        .size           _Z21detail_boost_kernel16PKtPtiifffj,(.L_x_26 - _Z21detail_boost_kernel16PKtPtiifffj)
        .other          _Z21detail_boost_kernel16PKtPtiifffj,@"STO_CUDA_ENTRY STV_DEFAULT"
_Z21detail_boost_kernel16PKtPtiifffj:
.text._Z21detail_boost_kernel16PKtPtiifffj:
[----:B------:R-:W-:Y:S01]  /*0000*/  LDC R1, c[0x0][0x37c] ;  /* 0x0000df00ff017b82 */ /* 0x000fe20000000800 */
[----:B------:R-:W0:Y:S07]  /*0010*/  S2R R2, SR_TID.Y ;  /* 0x0000000000027919 */ /* 0x000e2e0000002200 */
[----:B------:R-:W1:Y:S01]  /*0020*/  LDC R15, c[0x0][0x360] ;  /* 0x0000d800ff0f7b82 */ /* 0x000e620000000800 */
[----:B------:R-:W1:Y:S07]  /*0030*/  S2R R0, SR_TID.X ;  /* 0x0000000000007919 */ /* 0x000e6e0000002100 */
[----:B------:R-:W0:Y:S08]  /*0040*/  S2UR UR5, SR_CTAID.Y ;  /* 0x00000000000579c3 */ /* 0x000e300000002600 */
[----:B------:R-:W0:Y:S08]  /*0050*/  LDC R13, c[0x0][0x364] ;  /* 0x0000d900ff0d7b82 */ /* 0x000e300000000800 */
[----:B------:R-:W1:Y:S08]  /*0060*/  S2UR UR4, SR_CTAID.X ;  /* 0x00000000000479c3 */ /* 0x000e700000002500 */
[----:B------:R-:W2:Y:S01]  /*0070*/  LDC.64 R8, c[0x0][0x390] ;  /* 0x0000e400ff087b82 */ /* 0x000ea20000000a00 */
[----:B0-----:R-:W-:-:S02]  /*0080*/  IMAD R13, R13, UR5, R2 ;  /* 0x000000050d0d7c24 */ /* 0x001fc4000f8e0202 */
[----:B-1----:R-:W-:-:S03]  /*0090*/  IMAD R15, R15, UR4, R0 ;  /* 0x000000040f0f7c24 */ /* 0x002fc6000f8e0200 */
[----:B--2---:R-:W-:-:S04]  /*00a0*/  ISETP.GE.AND P0, PT, R13, R9, PT ;  /* 0x000000090d00720c */ /* 0x004fc80003f06270 */
[----:B------:R-:W-:-:S13]  /*00b0*/  ISETP.GE.OR P0, PT, R15, R8, P0 ;  /* 0x000000080f00720c */ /* 0x000fda0000706670 */
[----:B------:R-:W-:Y:S05]  /*00c0*/  @P0 EXIT ;  /* 0x000000000000094d */ /* 0x000fea0003800000 */
[----:B------:R-:W0:Y:S01]  /*00d0*/  LDC.64 R2, c[0x0][0x380] ;  /* 0x0000e000ff027b82 */ /* 0x000e220000000a00 */
[----:B------:R-:W-:Y:S01]  /*00e0*/  ISETP.NE.AND P1, PT, R13, RZ, PT ;  /* 0x000000ff0d00720c */ /* 0x000fe20003f25270 */
[----:B------:R-:W-:Y:S01]  /*00f0*/  VIADD R21, R15, 0x1 ;  /* 0x000000010f157836 */ /* 0x000fe20000000000 */
[----:B------:R-:W1:Y:S01]  /*0100*/  LDCU.64 UR6, c[0x0][0x358] ;  /* 0x00006b00ff0677ac */ /* 0x000e620008000a00 */
[-C--:B------:R-:W-:Y:S01]  /*0110*/  IMAD R7, R13, R8.reuse, R15 ;  /* 0x000000080d077224 */ /* 0x080fe200078e020f */
[----:B------:R-:W-:Y:S01]  /*0120*/  BSSY.RECONVERGENT B0, `(.L_x_0) ;  /* 0x0000037000007945 */ /* 0x000fe20003800200 */
[----:B------:R-:W-:Y:S01]  /*0130*/  HFMA2 R0, -RZ, RZ, 0, 0 ;  /* 0x00000000ff007431 */ /* 0x000fe200000001ff */
[----:B------:R-:W-:Y:S01]  /*0140*/  ISETP.GE.AND P0, PT, R21, R8, PT ;  /* 0x000000081500720c */ /* 0x000fe20003f06270 */
[----:B------:R-:W-:Y:S01]  /*0150*/  IMAD.SHL.U32 R7, R7, 0x4, RZ ;  /* 0x0000000407077824 */ /* 0x000fe200078e00ff */
[----:B------:R-:W-:Y:S01]  /*0160*/  MOV R19, RZ ;  /* 0x000000ff00137202 */ /* 0x000fe20000000f00 */
[----:B------:R-:W-:Y:S01]  /*0170*/  IMAD.MOV.U32 R23, RZ, RZ, RZ ;  /* 0x000000ffff177224 */ /* 0x000fe200078e00ff */
[----:B------:R-:W-:Y:S01]  /*0180*/  ISETP.LT.OR P0, PT, R15, -0x1, P0 ;  /* 0xffffffff0f00780c */ /* 0x000fe20000701670 */
[----:B------:R-:W-:-:S02]  /*0190*/  IMAD.MOV.U32 R17, RZ, RZ, RZ ;  /* 0x000000ffff117224 */ /* 0x000fc400078e00ff */
[----:B0-----:R-:W-:Y:S01]  /*01a0*/  IMAD.WIDE R10, R7, 0x2, R2 ;  /* 0x00000002070a7825 */ /* 0x001fe200078e0202 */
[----:B-1----:R-:W-:Y:S09]  /*01b0*/  @!P1 BRA `(.L_x_1) ;  /* 0x0000000000b49947 */ /* 0x002ff20003800000 */
[CC--:B------:R-:W-:Y:S01]  /*01c0*/  ISETP.GT.AND P1, PT, R15.reuse, R8.reuse, PT ;  /* 0x000000080f00720c */ /* 0x0c0fe20003f24270 */
[C---:B------:R-:W-:Y:S01]  /*01d0*/  VIADD R23, R15.reuse, 0x1 ;  /* 0x000000010f177836 */ /* 0x040fe20000000000 */
[----:B------:R-:W-:Y:S01]  /*01e0*/  ISETP.GE.AND P3, PT, R15, RZ, PT ;  /* 0x000000ff0f00720c */ /* 0x000fe20003f66270 */
[-C--:B------:R-:W-:Y:S01]  /*01f0*/  IMAD R0, R13, R8.reuse, -R8 ;  /* 0x000000080d007224 */ /* 0x080fe200078e0a08 */
[----:B------:R-:W-:Y:S02]  /*0200*/  ISETP.LT.OR P1, PT, R15, 0x1, P1 ;  /* 0x000000010f00780c */ /* 0x000fe40000f21670 */
[----:B------:R-:W-:-:S04]  /*0210*/  ISETP.GE.AND P2, PT, R23, R8, PT ;  /* 0x000000081700720c */ /* 0x000fc80003f46270 */
[----:B------:R-:W-:-:S05]  /*0220*/  ISETP.LT.OR P2, PT, R15, -0x1, P2 ;  /* 0xffffffff0f00780c */ /* 0x000fca0001741670 */
[C---:B------:R-:W-:Y:S02]  /*0230*/  @P3 IADD3 R5, PT, PT, R15.reuse, R0, RZ ;  /* 0x000000000f053210 */ /* 0x040fe40007ffe0ff */
[----:B------:R-:W-:-:S03]  /*0240*/  @!P1 IMAD.IADD R4, R15, 0x1, R0 ;  /* 0x000000010f049824 */ /* 0x000fc600078e0200 */
[----:B------:R-:W-:Y:S02]  /*0250*/  @P3 IMAD.SHL.U32 R5, R5, 0x4, RZ ;  /* 0x0000000405053824 */ /* 0x000fe400078e00ff */
[----:B------:R-:W-:Y:S01]  /*0260*/  @!P1 LEA R25, R4, 0xfffffffc, 0x2 ;  /* 0xfffffffc04199811 */ /* 0x000fe200078e10ff */
[----:B------:R-:W-:Y:S02]  /*0270*/  @!P2 IMAD.IADD R0, R0, 0x1, R23 ;  /* 0x000000010000a824 */ /* 0x000fe400078e0217 */
[----:B------:R-:W-:-:S03]  /*0280*/  @P3 IMAD.WIDE R4, R5, 0x2, R2 ;  /* 0x0000000205043825 */ /* 0x000fc600078e0202 */
[----:B------:R-:W-:Y:S01]  /*0290*/  @!P2 SHF.L.U32 R27, R0, 0x2, RZ ;  /* 0x00000002001ba819 */ /* 0x000fe200000006ff */
[--C-:B------:R-:W-:Y:S01]  /*02a0*/  @!P1 IMAD.WIDE R24, R25, 0x2, R2.reuse ;  /* 0x0000000219189825 */ /* 0x100fe200078e0202 */
[----:B------:R-:W2:Y:S04]  /*02b0*/  @P3 LDG.E.U16 R0, desc[UR6][R4.64+0x2] ;  /* 0x0000020604003981 */ /* 0x000ea8000c1e1500 */
[----:B------:R-:W3:Y:S01]  /*02c0*/  @!P1 LDG.E.U16 R6, desc[UR6][R24.64] ;  /* 0x0000000618069981 */ /* 0x000ee2000c1e1500 */
[----:B------:R-:W-:-:S03]  /*02d0*/  @!P2 IMAD.WIDE R26, R27, 0x2, R2 ;  /* 0x000000021b1aa825 */ /* 0x000fc600078e0202 */
[----:B------:R-:W4:Y:S04]  /*02e0*/  @!P1 LDG.E.U16 R28, desc[UR6][R24.64+0x2] ;  /* 0x00000206181c9981 */ /* 0x000f28000c1e1500 */
[----:B------:R-:W5:Y:S04]  /*02f0*/  @P3 LDG.E.U16 R14, desc[UR6][R4.64] ;  /* 0x00000006040e3981 */ /* 0x000f68000c1e1500 */
[----:B------:R-:W5:Y:S04]  /*0300*/  @!P1 LDG.E.U16 R12, desc[UR6][R24.64+0x4] ;  /* 0x00000406180c9981 */ /* 0x000f68000c1e1500 */
[----:B------:R-:W5:Y:S04]  /*0310*/  @P3 LDG.E.U16 R16, desc[UR6][R4.64+0x4] ;  /* 0x0000040604103981 */ /* 0x000f68000c1e1500 */
[----:B------:R-:W5:Y:S04]  /*0320*/  @!P2 LDG.E.U16 R18, desc[UR6][R26.64] ;  /* 0x000000061a12a981 */ /* 0x000f68000c1e1500 */
[----:B------:R-:W5:Y:S04]  /*0330*/  @!P2 LDG.E.U16 R20, desc[UR6][R26.64+0x2] ;  /* 0x000002061a14a981 */ /* 0x000f68000c1e1500 */
[----:B------:R-:W5:Y:S01]  /*0340*/  @!P2 LDG.E.U16 R22, desc[UR6][R26.64+0x4] ;  /* 0x000004061a16a981 */ /* 0x000f62000c1e1500 */
[----:B------:R-:W-:Y:S01]  /*0350*/  IMAD.MOV.U32 R23, RZ, RZ, RZ ;  /* 0x000000ffff177224 */ /* 0x000fe200078e00ff */
[----:B---3--:R-:W-:-:S02]  /*0360*/  @!P1 I2FP.F32.U32 R23, R6 ;  /* 0x0000000600179245 */ /* 0x008fc40000201000 */
[----:B--2---:R-:W-:Y:S01]  /*0370*/  @P3 I2FP.F32.U32 R6, R0 ;  /* 0x0000000000063245 */ /* 0x004fe20000201000 */
[----:B------:R-:W-:Y:S01]  /*0380*/  IMAD.MOV.U32 R0, RZ, RZ, RZ ;  /* 0x000000ffff007224 */ /* 0x000fe200078e00ff */
[----:B------:R-:W-:Y:S02]  /*0390*/  @!P1 MOV R0, 0x1 ;  /* 0x0000000100009802 */ /* 0x000fe40000000f00 */
[----:B----4-:R-:W-:Y:S02]  /*03a0*/  @!P1 I2FP.F32.U32 R17, R28 ;  /* 0x0000001c00119245 */ /* 0x010fe40000201000 */
[----:B-----5:R-:W-:Y:S02]  /*03b0*/  @P3 I2FP.F32.U32 R14, R14 ;  /* 0x0000000e000e3245 */ /* 0x020fe40000201000 */
[----:B------:R-:W-:Y:S02]  /*03c0*/  @!P1 I2FP.F32.U32 R19, R12 ;  /* 0x0000000c00139245 */ /* 0x000fe40000201000 */
[----:B------:R-:W-:Y:S01]  /*03d0*/  @P3 I2FP.F32.U32 R16, R16 ;  /* 0x0000001000103245 */ /* 0x000fe20000201000 */
[----:B------:R-:W-:-:S02]  /*03e0*/  @P3 VIADD R0, R0, 0x1 ;  /* 0x0000000100003836 */ /* 0x000fc40000000000 */
[----:B------:R-:W-:Y:S01]  /*03f0*/  @P3 FADD R23, R23, R14 ;  /* 0x0000000e17173221 */ /* 0x000fe20000000000 */
[----:B------:R-:W-:Y:S01]  /*0400*/  @P3 FADD R17, R17, R6 ;  /* 0x0000000611113221 */ /* 0x000fe20000000000 */
[----:B------:R-:W-:Y:S01]  /*0410*/  @!P2 I2FP.F32.U32 R18, R18 ;  /* 0x000000120012a245 */ /* 0x000fe20000201000 */
[----:B------:R-:W-:Y:S01]  /*0420*/  @P3 FADD R19, R19, R16 ;  /* 0x0000001013133221 */ /* 0x000fe20000000000 */
[----:B------:R-:W-:Y:S02]  /*0430*/  @!P2 I2FP.F32.U32 R20, R20 ;  /* 0x000000140014a245 */ /* 0x000fe40000201000 */
[----:B------:R-:W-:Y:S01]  /*0440*/  @!P2 I2FP.F32.U32 R22, R22 ;  /* 0x000000160016a245 */ /* 0x000fe20000201000 */
[----:B------:R-:W-:Y:S02]  /*0450*/  @!P2 FADD R23, R23, R18 ;  /* 0x000000121717a221 */ /* 0x000fe40000000000 */
[----:B------:R-:W-:Y:S01]  /*0460*/  @!P2 FADD R17, R17, R20 ;  /* 0x000000141111a221 */ /* 0x000fe20000000000 */
[----:B------:R-:W-:Y:S01]  /*0470*/  @!P2 IADD3 R0, PT, PT, R0, 0x1, RZ ;  /* 0x000000010000a810 */ /* 0x000fe20007ffe0ff */
[----:B------:R-:W-:-:S07]  /*0480*/  @!P2 FADD R19, R19, R22 ;  /* 0x000000161313a221 */ /* 0x000fce0000000000 */
.L_x_1:
[----:B------:R-:W-:Y:S05]  /*0490*/  BSYNC.RECONVERGENT B0 ;  /* 0x0000000000007941 */ /* 0x000fea0003800200 */
.L_x_0:
[----:B------:R-:W2:Y:S04]  /*04a0*/  LDG.E.U16 R12, desc[UR6][R10.64] ;  /* 0x000000060a0c7981 */ /* 0x000ea8000c1e1500 */
[----:B------:R-:W3:Y:S04]  /*04b0*/  LDG.E.U16 R14, desc[UR6][R10.64+0x2] ;  /* 0x000002060a0e7981 */ /* 0x000ee8000c1e1500 */
[----:B------:R-:W4:Y:S04]  /*04c0*/  LDG.E.U16 R16, desc[UR6][R10.64+0x4] ;  /* 0x000004060a107981 */ /* 0x000f28000c1e1500 */
[----:B------:R-:W4:Y:S04]  /*04d0*/  @!P0 LDG.E.U16 R4, desc[UR6][R10.64+0x8] ;  /* 0x000008060a048981 */ /* 0x000f28000c1e1500 */
[----:B------:R-:W4:Y:S04]  /*04e0*/  @!P0 LDG.E.U16 R5, desc[UR6][R10.64+0xa] ;  /* 0x00000a060a058981 */ /* 0x000f28000c1e1500 */
[----:B------:R-:W4:Y:S04]  /*04f0*/  @!P0 LDG.E.U16 R18, desc[UR6][R10.64+0xc] ;  /* 0x00000c060a128981 */ /* 0x000f28000c1e1500 */
[----:B------:R0:W5:Y:S01]  /*0500*/  LDG.E.U16 R6, desc[UR6][R10.64+0x6] ;  /* 0x000006060a067981 */ /* 0x000162000c1e1500 */
[----:B------:R-:W-:Y:S01]  /*0510*/  ISETP.GT.AND P1, PT, R15, R8, PT ;  /* 0x000000080f00720c */ /* 0x000fe20003f24270 */
[----:B------:R-:W-:Y:S01]  /*0520*/  VIADD R20, R13, 0x1 ;  /* 0x000000010d147836 */ /* 0x000fe20000000000 */
[----:B------:R-:W-:Y:S01]  /*0530*/  BSSY.RECONVERGENT B0, `(.L_x_2) ;  /* 0x0000015000007945 */ /* 0x000fe20003800200 */
[----:B------:R-:W-:-:S02]  /*0540*/  ISETP.GE.AND P3, PT, R15, RZ, PT ;  /* 0x000000ff0f00720c */ /* 0x000fc40003f66270 */
[----:B------:R-:W-:Y:S02]  /*0550*/  ISETP.LT.OR P1, PT, R15, 0x1, P1 ;  /* 0x000000010f00780c */ /* 0x000fe40000f21670 */
[----:B------:R-:W-:Y:S02]  /*0560*/  ISETP.GE.U32.AND P2, PT, R20, R9, PT ;  /* 0x000000091400720c */ /* 0x000fe40003f46070 */
[----:B--2---:R-:W-:Y:S02]  /*0570*/  I2FP.F32.U32 R12, R12 ;  /* 0x0000000c000c7245 */ /* 0x004fe40000201000 */
[----:B---3--:R-:W-:Y:S02]  /*0580*/  I2FP.F32.U32 R14, R14 ;  /* 0x0000000e000e7245 */ /* 0x008fe40000201000 */
[----:B----4-:R-:W-:Y:S02]  /*0590*/  I2FP.F32.U32 R16, R16 ;  /* 0x0000001000107245 */ /* 0x010fe40000201000 */
[----:B------:R-:W-:-:S02]  /*05a0*/  @!P0 I2FP.F32.U32 R22, R4 ;  /* 0x0000000400168245 */ /* 0x000fc40000201000 */
[----:B------:R-:W-:Y:S02]  /*05b0*/  @!P0 I2FP.F32.U32 R24, R5 ;  /* 0x0000000500188245 */ /* 0x000fe40000201000 */
[----:B------:R-:W-:Y:S01]  /*05c0*/  @!P0 I2FP.F32.U32 R26, R18 ;  /* 0x00000012001a8245 */ /* 0x000fe20000201000 */
[----:B0-----:R-:W-:Y:S06]  /*05d0*/  @P1 BRA `(.L_x_3) ;  /* 0x0000000000281947 */ /* 0x001fec0003800000 */
[----:B------:R-:W2:Y:S04]  /*05e0*/  LDG.E.U16 R4, desc[UR6][R10.64+-0x8] ;  /* 0xfffff8060a047981 */ /* 0x000ea8000c1e1500 */
[----:B------:R-:W3:Y:S04]  /*05f0*/  LDG.E.U16 R5, desc[UR6][R10.64+-0x6] ;  /* 0xfffffa060a057981 */ /* 0x000ee8000c1e1500 */
[----:B------:R-:W4:Y:S01]  /*0600*/  LDG.E.U16 R9, desc[UR6][R10.64+-0x4] ;  /* 0xfffffc060a097981 */ /* 0x000f22000c1e1500 */
[----:B------:R-:W-:Y:S02]  /*0610*/  IADD3 R0, PT, PT, R0, 0x1, RZ ;  /* 0x0000000100007810 */ /* 0x000fe40007ffe0ff */
[----:B--2---:R-:W-:-:S02]  /*0620*/  I2FP.F32.U32 R4, R4 ;  /* 0x0000000400047245 */ /* 0x004fc40000201000 */
[----:B---3--:R-:W-:-:S03]  /*0630*/  I2FP.F32.U32 R18, R5 ;  /* 0x0000000500127245 */ /* 0x008fc60000201000 */
[----:B------:R-:W-:Y:S01]  /*0640*/  FADD R23, R23, R4 ;  /* 0x0000000417177221 */ /* 0x000fe20000000000 */
[----:B----4-:R-:W-:Y:S01]  /*0650*/  I2FP.F32.U32 R20, R9 ;  /* 0x0000000900147245 */ /* 0x010fe20000201000 */
[----:B------:R-:W-:-:S04]  /*0660*/  FADD R17, R17, R18 ;  /* 0x0000001211117221 */ /* 0x000fc80000000000 */
[----:B------:R-:W-:-:S07]  /*0670*/  FADD R19, R19, R20 ;  /* 0x0000001413137221 */ /* 0x000fce0000000000 */
.L_x_3:
[----:B------:R-:W-:Y:S05]  /*0680*/  BSYNC.RECONVERGENT B0 ;  /* 0x0000000000007941 */ /* 0x000fea0003800200 */
.L_x_2:
[----:B------:R-:W-:Y:S02]  /*0690*/  @P3 VIADD R0, R0, 0x1 ;  /* 0x0000000100003836 */ /* 0x000fe40000000000 */
[----:B------:R-:W-:Y:S01]  /*06a0*/  @P3 FADD R23, R12, R23 ;  /* 0x000000170c173221 */ /* 0x000fe20000000000 */
[----:B------:R-:W-:Y:S01]  /*06b0*/  @P3 FADD R17, R14, R17 ;  /* 0x000000110e113221 */ /* 0x000fe20000000000 */
[----:B------:R-:W-:Y:S01]  /*06c0*/  @P3 FADD R19, R16, R19 ;  /* 0x0000001310133221 */ /* 0x000fe20000000000 */
[----:B------:R-:W-:Y:S01]  /*06d0*/  BSSY.RECONVERGENT B0, `(.L_x_4) ;  /* 0x000002c000007945 */ /* 0x000fe20003800200 */
[----:B------:R-:W-:Y:S01]  /*06e0*/  @!P0 FADD R23, R23, R22 ;  /* 0x0000001617178221 */ /* 0x000fe20000000000 */
[----:B------:R-:W-:Y:S01]  /*06f0*/  @!P0 FADD R17, R17, R24 ;  /* 0x0000001811118221 */ /* 0x000fe20000000000 */
[----:B------:R-:W-:Y:S01]  /*0700*/  @!P0 FADD R19, R19, R26 ;  /* 0x0000001a13138221 */ /* 0x000fe20000000000 */
[----:B------:R-:W-:Y:S01]  /*0710*/  @!P0 IADD3 R0, PT, PT, R0, 0x1, RZ ;  /* 0x0000000100008810 */ /* 0x000fe20007ffe0ff */
[----:B------:R-:W-:Y:S06]  /*0720*/  @P2 BRA `(.L_x_5) ;  /* 0x0000000000982947 */ /* 0x000fec0003800000 */
[----:B------:R-:W-:Y:S02]  /*0730*/  IMAD R18, R13, R8, R8 ;  /* 0x000000080d127224 */ /* 0x000fe400078e0208 */
[----:B------:R-:W-:-:S04]  /*0740*/  @P3 IMAD.WIDE R8, R8, 0x8, R10 ;  /* 0x0000000808083825 */ /* 0x000fc800078e020a */
[----:B------:R-:W-:Y:S01]  /*0750*/  @!P1 IMAD.IADD R4, R15, 0x1, R18 ;  /* 0x000000010f049824 */ /* 0x000fe200078e0212 */
[----:B------:R-:W-:Y:S01]  /*0760*/  @!P0 IADD3 R18, PT, PT, R21, R18, RZ ;  /* 0x0000001215128210 */ /* 0x000fe20007ffe0ff */
[----:B------:R-:W2:Y:S03]  /*0770*/  @P3 LDG.E.U16 R20, desc[UR6][R8.64] ;  /* 0x0000000608143981 */ /* 0x000ea6000c1e1500 */
[----:B------:R-:W-:Y:S01]  /*0780*/  @!P1 LEA R5, R4, 0xfffffffc, 0x2 ;  /* 0xfffffffc04059811 */ /* 0x000fe200078e10ff */
[----:B------:R-:W-:Y:S01]  /*0790*/  @!P0 IMAD.SHL.U32 R25, R18, 0x4, RZ ;  /* 0x0000000412198824 */ /* 0x000fe200078e00ff */
[----:B------:R-:W3:Y:S03]  /*07a0*/  @P3 LDG.E.U16 R24, desc[UR6][R8.64+0x4] ;  /* 0x0000040608183981 */ /* 0x000ee6000c1e1500 */
[--C-:B------:R-:W-:Y:S01]  /*07b0*/  @!P1 IMAD.WIDE R4, R5, 0x2, R2.reuse ;  /* 0x0000000205049825 */ /* 0x100fe200078e0202 */
[----:B------:R-:W4:Y:S04]  /*07c0*/  @P3 LDG.E.U16 R18, desc[UR6][R8.64+0x2] ;  /* 0x0000020608123981 */ /* 0x000f28000c1e1500 */
[----:B------:R-:W4:Y:S01]  /*07d0*/  @!P1 LDG.E.U16 R11, desc[UR6][R4.64] ;  /* 0x00000006040b9981 */ /* 0x000f22000c1e1500 */
[----:B------:R-:W-:-:S03]  /*07e0*/  @!P0 IMAD.WIDE R2, R25, 0x2, R2 ;  /* 0x0000000219028825 */ /* 0x000fc600078e0202 */
[----:B------:R-:W4:Y:S04]  /*07f0*/  @!P1 LDG.E.U16 R10, desc[UR6][R4.64+0x2] ;  /* 0x00000206040a9981 */ /* 0x000f28000c1e1500 */
[----:B------:R-:W4:Y:S04]  /*0800*/  @!P1 LDG.E.U16 R21, desc[UR6][R4.64+0x4] ;  /* 0x0000040604159981 */ /* 0x000f28000c1e1500 */
[----:B------:R-:W4:Y:S04]  /*0810*/  @!P0 LDG.E.U16 R25, desc[UR6][R2.64] ;  /* 0x0000000602198981 */ /* 0x000f28000c1e1500 */
[----:B------:R-:W4:Y:S04]  /*0820*/  @!P0 LDG.E.U16 R26, desc[UR6][R2.64+0x2] ;  /* 0x00000206021a8981 */ /* 0x000f28000c1e1500 */
[----:B------:R0:W4:Y:S01]  /*0830*/  @!P0 LDG.E.U16 R27, desc[UR6][R2.64+0x4] ;  /* 0x00000406021b8981 */ /* 0x000122000c1e1500 */
[----:B------:R-:W-:-:S05]  /*0840*/  @!P1 IADD3 R0, PT, PT, R0, 0x1, RZ ;  /* 0x0000000100009810 */ /* 0x000fca0007ffe0ff */
[----:B------:R-:W-:-:S05]  /*0850*/  @P3 VIADD R0, R0, 0x1 ;  /* 0x0000000100003836 */ /* 0x000fca0000000000 */
[----:B------:R-:W-:Y:S02]  /*0860*/  @!P0 IADD3 R0, PT, PT, R0, 0x1, RZ ;  /* 0x0000000100008810 */ /* 0x000fe40007ffe0ff */
[----:B--2---:R-:W-:Y:S02]  /*0870*/  @P3 I2FP.F32.U32 R20, R20 ;  /* 0x0000001400143245 */ /* 0x004fe40000201000 */
[----:B---3--:R-:W-:Y:S02]  /*0880*/  @P3 I2FP.F32.U32 R24, R24 ;  /* 0x0000001800183245 */ /* 0x008fe40000201000 */
[----:B----4-:R-:W-:Y:S02]  /*0890*/  @P3 I2FP.F32.U32 R18, R18 ;  /* 0x0000001200123245 */ /* 0x010fe40000201000 */
[----:B------:R-:W-:Y:S02]  /*08a0*/  @!P1 I2FP.F32.U32 R22, R11 ;  /* 0x0000000b00169245 */ /* 0x000fe40000201000 */
[----:B------:R-:W-:-:S02]  /*08b0*/  @!P1 I2FP.F32.U32 R10, R10 ;  /* 0x0000000a000a9245 */ /* 0x000fc40000201000 */
[----:B------:R-:W-:Y:S01]  /*08c0*/  @!P1 I2FP.F32.U32 R4, R21 ;  /* 0x0000001500049245 */ /* 0x000fe20000201000 */
[----:B------:R-:W-:Y:S02]  /*08d0*/  @!P1 FADD R23, R23, R22 ;  /* 0x0000001617179221 */ /* 0x000fe40000000000 */
[----:B------:R-:W-:Y:S02]  /*08e0*/  @!P1 FADD R17, R17, R10 ;  /* 0x0000000a11119221 */ /* 0x000fe40000000000 */
[----:B------:R-:W-:Y:S01]  /*08f0*/  @!P1 FADD R19, R19, R4 ;  /* 0x0000000413139221 */ /* 0x000fe20000000000 */
[----:B0-----:R-:W-:Y:S01]  /*0900*/  @!P0 I2FP.F32.U32 R2, R25 ;  /* 0x0000001900028245 */ /* 0x001fe20000201000 */
[----:B------:R-:W-:Y:S01]  /*0910*/  @P3 FADD R23, R23, R20 ;  /* 0x0000001417173221 */ /* 0x000fe20000000000 */
[----:B------:R-:W-:Y:S01]  /*0920*/  @!P0 I2FP.F32.U32 R26, R26 ;  /* 0x0000001a001a8245 */ /* 0x000fe20000201000 */
[----:B------:R-:W-:Y:S01]  /*0930*/  @P3 FADD R17, R17, R18 ;  /* 0x0000001211113221 */ /* 0x000fe20000000000 */
[----:B------:R-:W-:Y:S01]  /*0940*/  @P3 FADD R19, R19, R24 ;  /* 0x0000001813133221 */ /* 0x000fe20000000000 */
[----:B------:R-:W-:Y:S01]  /*0950*/  @!P0 I2FP.F32.U32 R4, R27 ;  /* 0x0000001b00048245 */ /* 0x000fe20000201000 */
[----:B------:R-:W-:Y:S01]  /*0960*/  @!P0 FADD R23, R23, R2 ;  /* 0x0000000217178221 */ /* 0x000fe20000000000 */
[----:B------:R-:W-:-:S03]  /*0970*/  @!P0 FADD R17, R17, R26 ;  /* 0x0000001a11118221 */ /* 0x000fc60000000000 */
[----:B------:R-:W-:-:S07]  /*0980*/  @!P0 FADD R19, R19, R4 ;  /* 0x0000000413138221 */ /* 0x000fce0000000000 */
.L_x_5:
[----:B------:R-:W-:Y:S05]  /*0990*/  BSYNC.RECONVERGENT B0 ;  /* 0x0000000000007941 */ /* 0x000fea0003800200 */
.L_x_4:
[----:B------:R-:W-:Y:S01]  /*09a0*/  I2FP.F32.U32 R4, R0 ;  /* 0x0000000000047245 */ /* 0x000fe20000201000 */
[----:B------:R-:W-:Y:S03]  /*09b0*/  BSSY.RECONVERGENT B0, `(.L_x_6) ;  /* 0x000000e000007945 */ /* 0x000fe60003800200 */
[----:B------:R-:W0:Y:S08]  /*09c0*/  MUFU.RCP R3, R4 ;  /* 0x0000000400037308 */ /* 0x000e300000001000 */
[----:B------:R-:W1:Y:S01]  /*09d0*/  FCHK P0, R23, R4 ;  /* 0x0000000417007302 */ /* 0x000e620000000000 */
[----:B0-----:R-:W-:-:S04]  /*09e0*/  FFMA R0, -R4, R3, 1 ;  /* 0x3f80000004007423 */ /* 0x001fc80000000103 */
[----:B------:R-:W-:-:S04]  /*09f0*/  FFMA R0, R3, R0, R3 ;  /* 0x0000000003007223 */ /* 0x000fc80000000003 */
[----:B------:R-:W-:-:S04]  /*0a00*/  FFMA R5, R0, R23, RZ ;  /* 0x0000001700057223 */ /* 0x000fc800000000ff */
[----:B------:R-:W-:-:S04]  /*0a10*/  FFMA R2, -R4, R5, R23 ;  /* 0x0000000504027223 */ /* 0x000fc80000000117 */
[----:B------:R-:W-:Y:S01]  /*0a20*/  FFMA R5, R0, R2, R5 ;  /* 0x0000000200057223 */ /* 0x000fe20000000005 */
[----:B-1----:R-:W-:Y:S06]  /*0a30*/  @!P0 BRA `(.L_x_7) ;  /* 0x0000000000148947 */ /* 0x002fec0003800000 */
[----:B------:R-:W-:Y:S01]  /*0a40*/  IMAD.MOV.U32 R0, RZ, RZ, R23 ;  /* 0x000000ffff007224 */ /* 0x000fe200078e0017 */
[----:B------:R-:W-:Y:S02]  /*0a50*/  MOV R3, R4 ;  /* 0x0000000400037202 */ /* 0x000fe40000000f00 */
[----:B------:R-:W-:-:S07]  /*0a60*/  MOV R2, 0xa80 ;  /* 0x00000a8000027802 */ /* 0x000fce0000000f00 */
[----:B-----5:R-:W-:Y:S05]  /*0a70*/  CALL.REL.NOINC `($__internal_0_$__cuda_sm3x_div_rn_noftz_f32_slowpath) ;  /* 0x0000000400c87944 */ /* 0x020fea0003c00000 */
[----:B------:R-:W-:-:S07]  /*0a80*/  IMAD.MOV.U32 R5, RZ, RZ, R0 ;  /* 0x000000ffff057224 */ /* 0x000fce00078e0000 */
.L_x_7:
[----:B------:R-:W-:Y:S05]  /*0a90*/  BSYNC.RECONVERGENT B0 ;  /* 0x0000000000007941 */ /* 0x000fea0003800200 */
.L_x_6:
[----:B------:R-:W0:Y:S01]  /*0aa0*/  MUFU.RCP R3, R4 ;  /* 0x0000000400037308 */ /* 0x000e220000001000 */
[----:B------:R-:W-:Y:S07]  /*0ab0*/  BSSY.RECONVERGENT B0, `(.L_x_8) ;  /* 0x000000d000007945 */ /* 0x000fee0003800200 */
[----:B------:R-:W1:Y:S01]  /*0ac0*/  FCHK P0, R17, R4 ;  /* 0x0000000411007302 */ /* 0x000e620000000000 */
[----:B0-----:R-:W-:-:S04]  /*0ad0*/  FFMA R0, -R4, R3, 1 ;  /* 0x3f80000004007423 */ /* 0x001fc80000000103 */
[----:B------:R-:W-:-:S04]  /*0ae0*/  FFMA R0, R3, R0, R3 ;  /* 0x0000000003007223 */ /* 0x000fc80000000003 */
[----:B------:R-:W-:-:S04]  /*0af0*/  FFMA R9, R0, R17, RZ ;  /* 0x0000001100097223 */ /* 0x000fc800000000ff */
[----:B------:R-:W-:-:S04]  /*0b00*/  FFMA R2, -R4, R9, R17 ;  /* 0x0000000904027223 */ /* 0x000fc80000000111 */
[----:B------:R-:W-:Y:S01]  /*0b10*/  FFMA R9, R0, R2, R9 ;  /* 0x0000000200097223 */ /* 0x000fe20000000009 */
[----:B-1----:R-:W-:Y:S06]  /*0b20*/  @!P0 BRA `(.L_x_9) ;  /* 0x0000000000148947 */ /* 0x002fec0003800000 */
[----:B------:R-:W-:Y:S01]  /*0b30*/  MOV R0, R17 ;  /* 0x0000001100007202 */ /* 0x000fe20000000f00 */
[----:B------:R-:W-:Y:S01]  /*0b40*/  IMAD.MOV.U32 R3, RZ, RZ, R4 ;  /* 0x000000ffff037224 */ /* 0x000fe200078e0004 */
[----:B------:R-:W-:-:S07]  /*0b50*/  MOV R2, 0xb70 ;  /* 0x00000b7000027802 */ /* 0x000fce0000000f00 */
[----:B-----5:R-:W-:Y:S05]  /*0b60*/  CALL.REL.NOINC `($__internal_0_$__cuda_sm3x_div_rn_noftz_f32_slowpath) ;  /* 0x00000004008c7944 */ /* 0x020fea0003c00000 */
[----:B------:R-:W-:-:S07]  /*0b70*/  MOV R9, R0 ;  /* 0x0000000000097202 */ /* 0x000fce0000000f00 */
.L_x_9:
[----:B------:R-:W-:Y:S05]  /*0b80*/  BSYNC.RECONVERGENT B0 ;  /* 0x0000000000007941 */ /* 0x000fea0003800200 */
.L_x_8:
        /* <DEDUP_REMOVED lines=14> */
.L_x_11:
[----:B------:R-:W-:Y:S05]  /*0c70*/  BSYNC.RECONVERGENT B0 ;  /* 0x0000000000007941 */ /* 0x000fea0003800200 */
.L_x_10:
[----:B------:R-:W0:Y:S01]  /*0c80*/  LDCU UR4, c[0x0][0x3a4] ;  /* 0x00007480ff0477ac */ /* 0x000e220008000800 */
[----:B------:R-:W-:Y:S02]  /*0c90*/  IMAD R15, R15, 0x466f45d, RZ ;  /* 0x0466f45d0f0f7824 */ /* 0x000fe400078e02ff */
[----:B------:R-:W-:Y:S01]  /*0ca0*/  FADD R9, R14, -R9 ;  /* 0x800000090e097221 */ /* 0x000fe20000000000 */
[----:B------:R-:W-:Y:S02]  /*0cb0*/  IMAD R0, R13, 0x127409f, RZ ;  /* 0x0127409f0d007824 */ /* 0x000fe400078e02ff */
[----:B------:R-:W-:Y:S01]  /*0cc0*/  FADD R5, R12, -R5 ;  /* 0x800000050c057221 */ /* 0x000fe20000000000 */
[----:B------:R-:W-:Y:S01]  /*0cd0*/  FADD R3, R16, -R3 ;  /* 0x8000000310037221 */ /* 0x000fe20000000000 */
[----:B------:R-:W-:Y:S01]  /*0ce0*/  IMAD.MOV.U32 R4, RZ, RZ, 0x477fff00 ;  /* 0x477fff00ff047424 */ /* 0x000fe200078e00ff */
[----:B------:R-:W-:Y:S01]  /*0cf0*/  BSSY.RECONVERGENT B0, `(.L_x_12) ;  /* 0x0000024000007945 */ /* 0x000fe20003800200 */
[----:B-----5:R-:W-:Y:S01]  /*0d00*/  I2FP.F32.U32 R6, R6 ;  /* 0x0000000600067245 */ /* 0x020fe20000201000 */
[----:B0-----:R-:W-:-:S06]  /*0d10*/  UIADD3 UR4, UPT, UPT, UR4, -0x61c88647, URZ ;  /* 0x9e3779b904047890 */ /* 0x001fcc000fffe0ff */
[----:B------:R-:W-:-:S04]  /*0d20*/  LOP3.LUT R0, R15, UR4, R0, 0x96, !PT ;  /* 0x000000040f007c12 */ /* 0x000fc8000f8e9600 */
[----:B------:R-:W-:Y:S01]  /*0d30*/  SHF.L.U32 R11, R0, 0xd, RZ ;  /* 0x0000000d000b7819 */ /* 0x000fe200000006ff */
[----:B------:R-:W0:Y:S03]  /*0d40*/  LDCU.64 UR4, c[0x0][0x398] ;  /* 0x00007300ff0477ac */ /* 0x000e260008000a00 */
[----:B------:R-:W-:-:S04]  /*0d50*/  LOP3.LUT R11, R11, R0, RZ, 0x3c, !PT ;  /* 0x000000000b0b7212 */ /* 0x000fc800078e3cff */
[----:B------:R-:W-:-:S04]  /*0d60*/  SHF.R.U32.HI R0, RZ, 0x11, R11 ;  /* 0x00000011ff007819 */ /* 0x000fc8000001160b */
[----:B------:R-:W-:-:S05]  /*0d70*/  LOP3.LUT R0, R0, R11, RZ, 0x3c, !PT ;  /* 0x0000000b00007212 */ /* 0x000fca00078e3cff */
[----:B------:R-:W-:Y:S02]  /*0d80*/  IMAD.SHL.U32 R11, R0, 0x20, RZ ;  /* 0x00000020000b7824 */ /* 0x000fe400078e00ff */
[----:B0-----:R-:W-:Y:S01]  /*0d90*/  FFMA R9, R9, UR4, R14 ;  /* 0x0000000409097c23 */ /* 0x001fe2000800000e */
[----:B------:R-:W-:Y:S01]  /*0da0*/  FFMA R5, R5, UR4, R12 ;  /* 0x0000000405057c23 */ /* 0x000fe2000800000c */
[----:B------:R-:W-:Y:S01]  /*0db0*/  FFMA R3, R3, UR4, R16 ;  /* 0x0000000403037c23 */ /* 0x000fe20008000010 */
[----:B------:R-:W-:Y:S01]  /*0dc0*/  LOP3.LUT R0, R11, R0, RZ, 0x3c, !PT ;  /* 0x000000000b007212 */ /* 0x000fe200078e3cff */
[----:B------:R-:W-:Y:S02]  /*0dd0*/  HFMA2 R11, -RZ, RZ, 0.46875, 7.62939453125e-06 ;  /* 0x37800080ff0b7431 */ /* 0x000fe400000001ff */
[----:B------:R-:W-:-:S03]  /*0de0*/  FMUL R2, R9, 0.58700001239776611328 ;  /* 0x3f1645a209027820 */ /* 0x000fc60000400000 */
[----:B------:R-:W0:Y:S01]  /*0df0*/  I2F.U16 R0, R0 ;  /* 0x0000000000007306 */ /* 0x000e220000101000 */
[----:B------:R-:W-:Y:S01]  /*0e00*/  FFMA R2, R5, 0.29890000820159912109, R2 ;  /* 0x3e99096c05027823 */ /* 0x000fe20000000002 */
[----:B------:R-:W-:-:S03]  /*0e10*/  FFMA R4, R11, -R4, 1 ;  /* 0x3f8000000b047423 */ /* 0x000fc60000000804 */
[----:B------:R-:W-:Y:S01]  /*0e20*/  FFMA R2, R3, 0.1141000017523765564, R2 ;  /* 0x3de9ad4303027823 */ /* 0x000fe20000000002 */
[----:B------:R-:W-:-:S03]  /*0e30*/  FFMA R11, R4, R11, 1.525902189314365387e-05 ;  /* 0x37800080040b7423 */ /* 0x000fc6000000000b */
[--C-:B------:R-:W-:Y:S01]  /*0e40*/  FADD R5, R5, -R2.reuse ;  /* 0x8000000205057221 */ /* 0x100fe20000000000 */
[--C-:B------:R-:W-:Y:S01]  /*0e50*/  FADD R9, R9, -R2.reuse ;  /* 0x8000000209097221 */ /* 0x100fe20000000000 */
[--C-:B------:R-:W-:Y:S02]  /*0e60*/  FADD R3, R3, -R2.reuse ;  /* 0x8000000203037221 */ /* 0x100fe40000000000 */
[--C-:B------:R-:W-:Y:S01]  /*0e70*/  FFMA R4, R5, UR5, R2.reuse ;  /* 0x0000000505047c23 */ /* 0x100fe20008000002 */
[----:B0-----:R-:W0:Y:S01]  /*0e80*/  FCHK P0, R0, 65535 ;  /* 0x477fff0000007902 */ /* 0x001e220000000000 */
[----:B------:R-:W-:Y:S01]  /*0e90*/  FFMA R8, R0, R11, RZ ;  /* 0x0000000b00087223 */ /* 0x000fe200000000ff */
[--C-:B------:R-:W-:Y:S01]  /*0ea0*/  FFMA R5, R9, UR5, R2.reuse ;  /* 0x0000000509057c23 */ /* 0x100fe20008000002 */
[----:B------:R-:W-:Y:S02]  /*0eb0*/  FFMA R9, R3, UR5, R2 ;  /* 0x0000000503097c23 */ /* 0x000fe40008000002 */
[----:B------:R-:W-:-:S04]  /*0ec0*/  FFMA R10, R8, -65535, R0 ;  /* 0xc77fff00080a7823 */ /* 0x000fc80000000000 */
[----:B------:R-:W-:Y:S01]  /*0ed0*/  FFMA R8, R11, R10, R8 ;  /* 0x0000000a0b087223 */ /* 0x000fe20000000008 */
[----:B0-----:R-:W-:Y:S06]  /*0ee0*/  @!P0 BRA `(.L_x_13) ;  /* 0x0000000000108947 */ /* 0x001fec0003800000 */
[----:B------:R-:W-:Y:S02]  /*0ef0*/  MOV R3, 0x477fff00 ;  /* 0x477fff0000037802 */ /* 0x000fe40000000f00 */
[----:B------:R-:W-:-:S07]  /*0f00*/  MOV R2, 0xf20 ;  /* 0x00000f2000027802 */ /* 0x000fce0000000f00 */
[----:B------:R-:W-:Y:S05]  /*0f10*/  CALL.REL.NOINC `($__internal_0_$__cuda_sm3x_div_rn_noftz_f32_slowpath) ;  /* 0x0000000000a07944 */ /* 0x000fea0003c00000 */
[----:B------:R-:W-:-:S07]  /*0f20*/  IMAD.MOV.U32 R8, RZ, RZ, R0 ;  /* 0x000000ffff087224 */ /* 0x000fce00078e0000 */
.L_x_13:
[----:B------:R-:W-:Y:S05]  /*0f30*/  BSYNC.RECONVERGENT B0 ;  /* 0x0000000000007941 */ /* 0x000fea0003800200 */
.L_x_12:
[----:B------:R-:W0:Y:S01]  /*0f40*/  LDCU UR4, c[0x0][0x3a0] ;  /* 0x00007400ff0477ac */ /* 0x000e220008000800 */
[----:B------:R-:W-:Y:S01]  /*0f50*/  FADD R8, R8, -0.5 ;  /* 0xbf00000008087421 */ /* 0x000fe20000000000 */
[----:B------:R-:W-:Y:S02]  /*0f60*/  MOV R2, 0x3f828f5c ;  /* 0x3f828f5c00027802 */ /* 0x000fe40000000f00 */
[----:B------:R-:W-:Y:S01]  /*0f70*/  FMNMX.NAN R6, R6, 65535, PT ;  /* 0x477fff0006067809 */ /* 0x000fe20003820000 */
[----:B0-----:R-:W-:-:S04]  /*0f80*/  FMUL R8, R8, UR4 ;  /* 0x0000000408087c20 */ /* 0x001fc80008400000 */
[----:B------:R-:W-:Y:S01]  /*0f90*/  FADD R4, R4, R8 ;  /* 0x0000000804047221 */ /* 0x000fe20000000000 */
[C---:B------:R-:W-:Y:S01]  /*0fa0*/  FFMA R5, R8.reuse, 0.80000001192092895508, R5 ;  /* 0x3f4ccccd08057823 */ /* 0x040fe20000000005 */
[----:B------:R-:W-:Y:S01]  /*0fb0*/  FFMA R9, R8, 0.60000002384185791016, R9 ;  /* 0x3f19999a08097823 */ /* 0x000fe20000000009 */
[----:B------:R-:W-:Y:S01]  /*0fc0*/  FADD R8, R6, 0.5 ;  /* 0x3f00000006087421 */ /* 0x000fe20000000000 */
[----:B------:R-:W-:Y:S01]  /*0fd0*/  FADD R4, R4, -32768 ;  /* 0xc700000004047421 */ /* 0x000fe20000000000 */
[----:B------:R-:W-:Y:S01]  /*0fe0*/  FADD R5, R5, -32768 ;  /* 0xc700000005057421 */ /* 0x000fe20000000000 */
[----:B------:R-:W-:Y:S01]  /*0ff0*/  FADD R9, R9, -32768 ;  /* 0xc700000009097421 */ /* 0x000fe20000000000 */
[----:B------:R-:W0:Y:S01]  /*1000*/  F2I.U32.TRUNC.NTZ R13, R8 ;  /* 0x00000008000d7305 */ /* 0x000e22000020f000 */
[-C--:B------:R-:W-:Y:S01]  /*1010*/  FFMA R4, R4, R2.reuse, 32768 ;  /* 0x4700000004047423 */ /* 0x080fe20000000002 */
[-C--:B------:R-:W-:Y:S01]  /*1020*/  FFMA R5, R5, R2.reuse, 32768 ;  /* 0x4700000005057423 */ /* 0x080fe20000000002 */
[----:B------:R-:W-:-:S02]  /*1030*/  FFMA R9, R9, R2, 32768 ;  /* 0x4700000009097423 */ /* 0x000fc40000000002 */
[----:B------:R-:W1:Y:S01]  /*1040*/  LDC.64 R2, c[0x0][0x388] ;  /* 0x0000e200ff027b82 */ /* 0x000e620000000a00 */
[C---:B------:R-:W-:Y:S02]  /*1050*/  FMNMX.NAN R0, R4.reuse, 65535, PT ;  /* 0x477fff0004007809 */ /* 0x040fe40003820000 */
[----:B------:R-:W-:Y:S02]  /*1060*/  FSETP.GEU.AND P0, PT, R4, RZ, PT ;  /* 0x000000ff0400720b */ /* 0x000fe40003f0e000 */
[----:B------:R-:W-:Y:S01]  /*1070*/  FMNMX.NAN R4, R9, 65535, PT ;  /* 0x477fff0009047809 */ /* 0x000fe20003820000 */
[----:B------:R-:W-:Y:S01]  /*1080*/  FADD R6, R0, 0.5 ;  /* 0x3f00000000067421 */ /* 0x000fe20000000000 */
[----:B------:R-:W-:-:S03]  /*1090*/  FMNMX.NAN R0, R5, 65535, PT ;  /* 0x477fff0005007809 */ /* 0x000fc60003820000 */
[----:B------:R-:W-:Y:S01]  /*10a0*/  FADD R4, R4, 0.5 ;  /* 0x3f00000004047421 */ /* 0x000fe20000000000 */
[----:B------:R-:W-:Y:S01]  /*10b0*/  FSEL R6, R6, 0.5, P0 ;  /* 0x3f00000006067808 */ /* 0x000fe20000000000 */
[----:B------:R-:W-:Y:S01]  /*10c0*/  FADD R0, R0, 0.5 ;  /* 0x3f00000000007421 */ /* 0x000fe20000000000 */
[----:B------:R-:W-:Y:S02]  /*10d0*/  FSETP.GEU.AND P0, PT, R5, RZ, PT ;  /* 0x000000ff0500720b */ /* 0x000fe40003f0e000 */
[----:B------:R-:W2:Y:S02]  /*10e0*/  F2I.U32.TRUNC.NTZ R5, R6 ;  /* 0x0000000600057305 */ /* 0x000ea4000020f000 */
[----:B------:R-:W-:Y:S02]  /*10f0*/  FSEL R0, R0, 0.5, P0 ;  /* 0x3f00000000007808 */ /* 0x000fe40000000000 */
[----:B------:R-:W-:-:S04]  /*1100*/  FSETP.GEU.AND P0, PT, R9, RZ, PT ;  /* 0x000000ff0900720b */ /* 0x000fc80003f0e000 */
[----:B------:R-:W-:Y:S01]  /*1110*/  FSEL R4, R4, 0.5, P0 ;  /* 0x3f00000004047808 */ /* 0x000fe20000000000 */
[----:B------:R-:W3:Y:S01]  /*1120*/  F2I.U32.TRUNC.NTZ R9, R0 ;  /* 0x0000000000097305 */ /* 0x000ee2000020f000 */
[----:B-1----:R-:W-:-:S05]  /*1130*/  IMAD.WIDE R2, R7, 0x2, R2 ;  /* 0x0000000207027825 */ /* 0x002fca00078e0202 */
[----:B0-----:R-:W-:Y:S02]  /*1140*/  STG.E.U16 desc[UR6][R2.64+0x6], R13 ;  /* 0x0000060d02007986 */ /* 0x001fe4000c101506 */
[----:B------:R-:W0:Y:S02]  /*1150*/  F2I.U32.TRUNC.NTZ R11, R4 ;  /* 0x00000004000b7305 */ /* 0x000e24000020f000 */
[----:B--2---:R-:W-:Y:S04]  /*1160*/  STG.E.U16 desc[UR6][R2.64], R5 ;  /* 0x0000000502007986 */ /* 0x004fe8000c101506 */
[----:B---3--:R-:W-:Y:S04]  /*1170*/  STG.E.U16 desc[UR6][R2.64+0x2], R9 ;  /* 0x0000020902007986 */ /* 0x008fe8000c101506 */
[----:B0-----:R-:W-:Y:S01]  /*1180*/  STG.E.U16 desc[UR6][R2.64+0x4], R11 ;  /* 0x0000040b02007986 */ /* 0x001fe2000c101506 */
[----:B------:R-:W-:Y:S05]  /*1190*/  EXIT ;  /* 0x000000000000794d */ /* 0x000fea0003800000 */
        .weak           $__internal_0_$__cuda_sm3x_div_rn_noftz_f32_slowpath
        .type           $__internal_0_$__cuda_sm3x_div_rn_noftz_f32_slowpath,@function
        .size           $__internal_0_$__cuda_sm3x_div_rn_noftz_f32_slowpath,(.L_x_26 - $__internal_0_$__cuda_sm3x_div_rn_noftz_f32_slowpath)
$__internal_0_$__cuda_sm3x_div_rn_noftz_f32_slowpath:
[----:B------:R-:W-:Y:S01]  /*11a0*/  SHF.R.U32.HI R8, RZ, 0x17, R3 ;  /* 0x00000017ff087819 */ /* 0x000fe20000011603 */
[----:B------:R-:W-:Y:S01]  /*11b0*/  BSSY.RECONVERGENT B1, `(.L_x_14) ;  /* 0x0000062000017945 */ /* 0x000fe20003800200 */
[----:B------:R-:W-:Y:S02]  /*11c0*/  SHF.R.U32.HI R18, RZ, 0x17, R0 ;  /* 0x00000017ff127819 */ /* 0x000fe40000011600 */
[----:B------:R-:W-:Y:S02]  /*11d0*/  LOP3.LUT R8, R8, 0xff, RZ, 0xc0, !PT ;  /* 0x000000ff08087812 */ /* 0x000fe400078ec0ff */
[----:B------:R-:W-:-:S03]  /*11e0*/  LOP3.LUT R18, R18, 0xff, RZ, 0xc0, !PT ;  /* 0x000000ff12127812 */ /* 0x000fc600078ec0ff */
[----:B------:R-:W-:Y:S01]  /*11f0*/  VIADD R20, R8, 0xffffffff ;  /* 0xffffffff08147836 */ /* 0x000fe20000000000 */
[----:B------:R-:W-:-:S04]  /*1200*/  IADD3 R11, PT, PT, R18, -0x1, RZ ;  /* 0xffffffff120b7810 */ /* 0x000fc80007ffe0ff */
[----:B------:R-:W-:-:S04]  /*1210*/  ISETP.GT.U32.AND P0, PT, R20, 0xfd, PT ;  /* 0x000000fd1400780c */ /* 0x000fc80003f04070 */
[----:B------:R-:W-:-:S13]  /*1220*/  ISETP.GT.U32.OR P0, PT, R11, 0xfd, P0 ;  /* 0x000000fd0b00780c */ /* 0x000fda0000704470 */
[----:B------:R-:W-:Y:S01]  /*1230*/  @!P0 IMAD.MOV.U32 R10, RZ, RZ, RZ ;  /* 0x000000ffff0a8224 */ /* 0x000fe200078e00ff */
[----:B------:R-:W-:Y:S06]  /*1240*/  @!P0 BRA `(.L_x_15) ;  /* 0x00000000005c8947 */ /* 0x000fec0003800000 */
[----:B------:R-:W-:Y:S02]  /*1250*/  FSETP.GTU.FTZ.AND P0, PT, |R0|, +INF , PT ;  /* 0x7f8000000000780b */ /* 0x000fe40003f1c200 */
[----:B------:R-:W-:-:S04]  /*1260*/  FSETP.GTU.FTZ.AND P1, PT, |R3|, +INF , PT ;  /* 0x7f8000000300780b */ /* 0x000fc80003f3c200 */
[----:B------:R-:W-:-:S13]  /*1270*/  PLOP3.LUT P0, PT, P0, P1, PT, 0xf8, 0x8f ;  /* 0x00000000008f781c */ /* 0x000fda0000703f70 */
[----:B------:R-:W-:Y:S05]  /*1280*/  @P0 BRA `(.L_x_16) ;  /* 0x00000004004c0947 */ /* 0x000fea0003800000 */
[----:B------:R-:W-:-:S13]  /*1290*/  LOP3.LUT P0, RZ, R3, 0x7fffffff, R0, 0xc8, !PT ;  /* 0x7fffffff03ff7812 */ /* 0x000fda000780c800 */
[----:B------:R-:W-:Y:S05]  /*12a0*/  @!P0 BRA `(.L_x_17) ;  /* 0x00000004003c8947 */ /* 0x000fea0003800000 */
[C---:B------:R-:W-:Y:S02]  /*12b0*/  FSETP.NEU.FTZ.AND P1, PT, |R0|.reuse, +INF , PT ;  /* 0x7f8000000000780b */ /* 0x040fe40003f3d200 */
[----:B------:R-:W-:Y:S02]  /*12c0*/  FSETP.NEU.FTZ.AND P2, PT, |R3|, +INF , PT ;  /* 0x7f8000000300780b */ /* 0x000fe40003f5d200 */
[----:B------:R-:W-:-:S11]  /*12d0*/  FSETP.NEU.FTZ.AND P0, PT, |R0|, +INF , PT ;  /* 0x7f8000000000780b */ /* 0x000fd60003f1d200 */
[----:B------:R-:W-:Y:S05]  /*12e0*/  @!P2 BRA !P1, `(.L_x_17) ;  /* 0x00000004002ca947 */ /* 0x000fea0004800000 */
[----:B------:R-:W-:-:S04]  /*12f0*/  LOP3.LUT P1, RZ, R0, 0x7fffffff, RZ, 0xc0, !PT ;  /* 0x7fffffff00ff7812 */ /* 0x000fc8000782c0ff */
[----:B------:R-:W-:-:S13]  /*1300*/  PLOP3.LUT P1, PT, P2, P1, PT, 0x2f, 0xf2 ;  /* 0x0000000000f2781c */ /* 0x000fda0001722577 */
[----:B------:R-:W-:Y:S05]  /*1310*/  @P1 BRA `(.L_x_18) ;  /* 0x0000000400181947 */ /* 0x000fea0003800000 */
[----:B------:R-:W-:-:S04]  /*1320*/  LOP3.LUT P1, RZ, R3, 0x7fffffff, RZ, 0xc0, !PT ;  /* 0x7fffffff03ff7812 */ /* 0x000fc8000782c0ff */
[----:B------:R-:W-:-:S13]  /*1330*/  PLOP3.LUT P0, PT, P0, P1, PT, 0x2f, 0xf2 ;  /* 0x0000000000f2781c */ /* 0x000fda0000702577 */
[----:B------:R-:W-:Y:S05]  /*1340*/  @P0 BRA `(.L_x_19) ;  /* 0x0000000400000947 */ /* 0x000fea0003800000 */
[----:B------:R-:W-:Y:S02]  /*1350*/  ISETP.GE.AND P0, PT, R11, RZ, PT ;  /* 0x000000ff0b00720c */ /* 0x000fe40003f06270 */
[----:B------:R-:W-:-:S11]  /*1360*/  ISETP.GE.AND P1, PT, R20, RZ, PT ;  /* 0x000000ff1400720c */ /* 0x000fd60003f26270 */
[----:B------:R-:W-:Y:S01]  /*1370*/  @P0 MOV R10, RZ ;  /* 0x000000ff000a0202 */ /* 0x000fe20000000f00 */
[----:B------:R-:W-:Y:S02]  /*1380*/  @!P0 IMAD.MOV.U32 R10, RZ, RZ, -0x40 ;  /* 0xffffffc0ff0a8424 */ /* 0x000fe400078e00ff */
[----:B------:R-:W-:Y:S01]  /*1390*/  @!P0 FFMA R0, R0, 1.84467440737095516160e+19, RZ ;  /* 0x5f80000000008823 */ /* 0x000fe200000000ff */
[----:B------:R-:W-:Y:S02]  /*13a0*/  @!P1 FFMA R3, R3, 1.84467440737095516160e+19, RZ ;  /* 0x5f80000003039823 */ /* 0x000fe400000000ff */
[----:B------:R-:W-:-:S07]  /*13b0*/  @!P1 IADD3 R10, PT, PT, R10, 0x40, RZ ;  /* 0x000000400a0a9810 */ /* 0x000fce0007ffe0ff */
.L_x_15:
[----:B------:R-:W-:Y:S01]  /*13c0*/  LEA R20, R8, 0xc0800000, 0x17 ;  /* 0xc080000008147811 */ /* 0x000fe200078eb8ff */
[----:B------:R-:W-:Y:S04]  /*13d0*/  BSSY.RECONVERGENT B2, `(.L_x_20) ;  /* 0x0000036000027945 */ /* 0x000fe80003800200 */
[----:B------:R-:W-:Y:S01]  /*13e0*/  IMAD.IADD R20, R3, 0x1, -R20 ;  /* 0x0000000103147824 */ /* 0x000fe200078e0a14 */
[----:B------:R-:W-:-:S03]  /*13f0*/  IADD3 R3, PT, PT, R18, -0x7f, RZ ;  /* 0xffffff8112037810 */ /* 0x000fc60007ffe0ff */
[----:B------:R-:W0:Y:S01]  /*1400*/  MUFU.RCP R22, R20 ;  /* 0x0000001400167308 */ /* 0x000e220000001000 */
[----:B------:R-:W-:Y:S01]  /*1410*/  FADD.FTZ R11, -R20, -RZ ;  /* 0x800000ff140b7221 */ /* 0x000fe20000010100 */
[C---:B------:R-:W-:Y:S01]  /*1420*/  IMAD R0, R3.reuse, -0x800000, R0 ;  /* 0xff80000003007824 */ /* 0x040fe200078e0200 */
[----:B------:R-:W-:-:S05]  /*1430*/  IADD3 R23, PT, PT, R3, 0x7f, -R8 ;  /* 0x0000007f03177810 */ /* 0x000fca0007ffe808 */
[----:B------:R-:W-:Y:S02]  /*1440*/  IMAD.IADD R23, R23, 0x1, R10 ;  /* 0x0000000117177824 */ /* 0x000fe400078e020a */
[----:B0-----:R-:W-:-:S04]  /*1450*/  FFMA R21, R22, R11, 1 ;  /* 0x3f80000016157423 */ /* 0x001fc8000000000b */
[----:B------:R-:W-:-:S04]  /*1460*/  FFMA R21, R22, R21, R22 ;  /* 0x0000001516157223 */ /* 0x000fc80000000016 */
[----:B------:R-:W-:-:S04]  /*1470*/  FFMA R18, R0, R21, RZ ;  /* 0x0000001500127223 */ /* 0x000fc800000000ff */
[----:B------:R-:W-:-:S04]  /*1480*/  FFMA R22, R11, R18, R0 ;  /* 0x000000120b167223 */ /* 0x000fc80000000000 */
[----:B------:R-:W-:-:S04]  /*1490*/  FFMA R18, R21, R22, R18 ;  /* 0x0000001615127223 */ /* 0x000fc80000000012 */
[----:B------:R-:W-:-:S04]  /*14a0*/  FFMA R11, R11, R18, R0 ;  /* 0x000000120b0b7223 */ /* 0x000fc80000000000 */
[----:B------:R-:W-:-:S05]  /*14b0*/  FFMA R0, R21, R11, R18 ;  /* 0x0000000b15007223 */ /* 0x000fca0000000012 */
[----:B------:R-:W-:-:S04]  /*14c0*/  SHF.R.U32.HI R3, RZ, 0x17, R0 ;  /* 0x00000017ff037819 */ /* 0x000fc80000011600 */
[----:B------:R-:W-:-:S04]  /*14d0*/  LOP3.LUT R3, R3, 0xff, RZ, 0xc0, !PT ;  /* 0x000000ff03037812 */ /* 0x000fc800078ec0ff */
[----:B------:R-:W-:-:S05]  /*14e0*/  IADD3 R3, PT, PT, R3, R23, RZ ;  /* 0x0000001703037210 */ /* 0x000fca0007ffe0ff */
[----:B------:R-:W-:-:S05]  /*14f0*/  VIADD R8, R3, 0xffffffff ;  /* 0xffffffff03087836 */ /* 0x000fca0000000000 */
[----:B------:R-:W-:-:S13]  /*1500*/  ISETP.GE.U32.AND P0, PT, R8, 0xfe, PT ;  /* 0x000000fe0800780c */ /* 0x000fda0003f06070 */
[----:B------:R-:W-:Y:S05]  /*1510*/  @!P0 BRA `(.L_x_21) ;  /* 0x0000000000808947 */ /* 0x000fea0003800000 */
[----:B------:R-:W-:-:S13]  /*1520*/  ISETP.GT.AND P0, PT, R3, 0xfe, PT ;  /* 0x000000fe0300780c */ /* 0x000fda0003f04270 */
[----:B------:R-:W-:Y:S05]  /*1530*/  @P0 BRA `(.L_x_22) ;  /* 0x00000000006c0947 */ /* 0x000fea0003800000 */
[----:B------:R-:W-:-:S13]  /*1540*/  ISETP.GE.AND P0, PT, R3, 0x1, PT ;  /* 0x000000010300780c */ /* 0x000fda0003f06270 */
[----:B------:R-:W-:Y:S05]  /*1550*/  @P0 BRA `(.L_x_23) ;  /* 0x0000000000740947 */ /* 0x000fea0003800000 */
[----:B------:R-:W-:Y:S02]  /*1560*/  ISETP.GE.AND P0, PT, R3, -0x18, PT ;  /* 0xffffffe80300780c */ /* 0x000fe40003f06270 */
[----:B------:R-:W-:-:S11]  /*1570*/  LOP3.LUT R0, R0, 0x80000000, RZ, 0xc0, !PT ;  /* 0x8000000000007812 */ /* 0x000fd600078ec0ff */
[----:B------:R-:W-:Y:S05]  /*1580*/  @!P0 BRA `(.L_x_23) ;  /* 0x0000000000688947 */ /* 0x000fea0003800000 */
[-CC-:B------:R-:W-:Y:S01]  /*1590*/  FFMA.RZ R8, R21, R11.reuse, R18.reuse ;  /* 0x0000000b15087223 */ /* 0x180fe2000000c012 */
[C---:B------:R-:W-:Y:S02]  /*15a0*/  ISETP.NE.AND P2, PT, R3.reuse, RZ, PT ;  /* 0x000000ff0300720c */ /* 0x040fe40003f45270 */
[----:B------:R-:W-:Y:S02]  /*15b0*/  ISETP.NE.AND P1, PT, R3, RZ, PT ;  /* 0x000000ff0300720c */ /* 0x000fe40003f25270 */
[----:B------:R-:W-:Y:S01]  /*15c0*/  LOP3.LUT R10, R8, 0x7fffff, RZ, 0xc0, !PT ;  /* 0x007fffff080a7812 */ /* 0x000fe200078ec0ff */
[CCC-:B------:R-:W-:Y:S01]  /*15d0*/  FFMA.RP R8, R21.reuse, R11.reuse, R18.reuse ;  /* 0x0000000b15087223 */ /* 0x1c0fe20000008012 */
[----:B------:R-:W-:Y:S01]  /*15e0*/  FFMA.RM R11, R21, R11, R18 ;  /* 0x0000000b150b7223 */ /* 0x000fe20000004012 */
[----:B------:R-:W-:Y:S01]  /*15f0*/  IADD3 R21, PT, PT, R3, 0x20, RZ ;  /* 0x0000002003157810 */ /* 0x000fe20007ffe0ff */
[----:B------:R-:W-:Y:S01]  /*1600*/  IMAD.MOV R3, RZ, RZ, -R3 ;  /* 0x000000ffff037224 */ /* 0x000fe200078e0a03 */
[----:B------:R-:W-:-:S02]  /*1610*/  LOP3.LUT R10, R10, 0x800000, RZ, 0xfc, !PT ;  /* 0x008000000a0a7812 */ /* 0x000fc400078efcff */
[----:B------:R-:W-:Y:S02]  /*1620*/  FSETP.NEU.FTZ.AND P0, PT, R8, R11, PT ;  /* 0x0000000b0800720b */ /* 0x000fe40003f1d000 */
[----:B------:R-:W-:Y:S02]  /*1630*/  SHF.L.U32 R21, R10, R21, RZ ;  /* 0x000000150a157219 */ /* 0x000fe400000006ff */
[----:B------:R-:W-:Y:S02]  /*1640*/  SEL R3, R3, RZ, P2 ;  /* 0x000000ff03037207 */ /* 0x000fe40001000000 */
[----:B------:R-:W-:Y:S02]  /*1650*/  ISETP.NE.AND P1, PT, R21, RZ, P1 ;  /* 0x000000ff1500720c */ /* 0x000fe40000f25270 */
[----:B------:R-:W-:Y:S02]  /*1660*/  SHF.R.U32.HI R3, RZ, R3, R10 ;  /* 0x00000003ff037219 */ /* 0x000fe4000001160a */
[----:B------:R-:W-:-:S02]  /*1670*/  PLOP3.LUT P0, PT, P0, P1, PT, 0xf8, 0x8f ;  /* 0x00000000008f781c */ /* 0x000fc40000703f70 */
[----:B------:R-:W-:Y:S02]  /*1680*/  SHF.R.U32.HI R11, RZ, 0x1, R3 ;  /* 0x00000001ff0b7819 */ /* 0x000fe40000011603 */
[----:B------:R-:W-:-:S04]  /*1690*/  SEL R8, RZ, 0x1, !P0 ;  /* 0x00000001ff087807 */ /* 0x000fc80004000000 */
[----:B------:R-:W-:-:S04]  /*16a0*/  LOP3.LUT R8, R8, 0x1, R11, 0xf8, !PT ;  /* 0x0000000108087812 */ /* 0x000fc800078ef80b */
[----:B------:R-:W-:-:S04]  /*16b0*/  LOP3.LUT R8, R8, R3, RZ, 0xc0, !PT ;  /* 0x0000000308087212 */ /* 0x000fc800078ec0ff */
[----:B------:R-:W-:-:S04]  /*16c0*/  IADD3 R11, PT, PT, R11, R8, RZ ;  /* 0x000000080b0b7210 */ /* 0x000fc80007ffe0ff */
[----:B------:R-:W-:Y:S01]  /*16d0*/  LOP3.LUT R0, R11, R0, RZ, 0xfc, !PT ;  /* 0x000000000b007212 */ /* 0x000fe200078efcff */
[----:B------:R-:W-:Y:S06]  /*16e0*/  BRA `(.L_x_23) ;  /* 0x0000000000107947 */ /* 0x000fec0003800000 */
.L_x_22:
[----:B------:R-:W-:-:S04]  /*16f0*/  LOP3.LUT R0, R0, 0x80000000, RZ, 0xc0, !PT ;  /* 0x8000000000007812 */ /* 0x000fc800078ec0ff */
[----:B------:R-:W-:Y:S01]  /*1700*/  LOP3.LUT R0, R0, 0x7f800000, RZ, 0xfc, !PT ;  /* 0x7f80000000007812 */ /* 0x000fe200078efcff */
[----:B------:R-:W-:Y:S06]  /*1710*/  BRA `(.L_x_23) ;  /* 0x0000000000047947 */ /* 0x000fec0003800000 */
.L_x_21:
[----:B------:R-:W-:-:S07]  /*1720*/  IMAD R0, R23, 0x800000, R0 ;  /* 0x0080000017007824 */ /* 0x000fce00078e0200 */
.L_x_23:
[----:B------:R-:W-:Y:S05]  /*1730*/  BSYNC.RECONVERGENT B2 ;  /* 0x0000000000027941 */ /* 0x000fea0003800200 */
.L_x_20:
[----:B------:R-:W-:Y:S05]  /*1740*/  BRA `(.L_x_24) ;  /* 0x0000000000207947 */ /* 0x000fea0003800000 */
.L_x_19:
[----:B------:R-:W-:-:S04]  /*1750*/  LOP3.LUT R0, R3, 0x80000000, R0, 0x48, !PT ;  /* 0x8000000003007812 */ /* 0x000fc800078e4800 */
[----:B------:R-:W-:Y:S01]  /*1760*/  LOP3.LUT R0, R0, 0x7f800000, RZ, 0xfc, !PT ;  /* 0x7f80000000007812 */ /* 0x000fe200078efcff */
[----:B------:R-:W-:Y:S06]  /*1770*/  BRA `(.L_x_24) ;  /* 0x0000000000147947 */ /* 0x000fec0003800000 */
.L_x_18:
[----:B------:R-:W-:Y:S01]  /*1780*/  LOP3.LUT R0, R3, 0x80000000, R0, 0x48, !PT ;  /* 0x8000000003007812 */ /* 0x000fe200078e4800 */
[----:B------:R-:W-:Y:S06]  /*1790*/  BRA `(.L_x_24) ;  /* 0x00000000000c7947 */ /* 0x000fec0003800000 */
.L_x_17:
[----:B------:R-:W0:Y:S01]  /*17a0*/  MUFU.RSQ R0, -QNAN ;  /* 0xffc0000000007908 */ /* 0x000e220000001400 */
[----:B------:R-:W-:Y:S05]  /*17b0*/  BRA `(.L_x_24) ;  /* 0x0000000000047947 */ /* 0x000fea0003800000 */
.L_x_16:
[----:B------:R-:W-:-:S07]  /*17c0*/  FADD.FTZ R0, R0, R3 ;  /* 0x0000000300007221 */ /* 0x000fce0000010000 */
.L_x_24:
[----:B------:R-:W-:Y:S05]  /*17d0*/  BSYNC.RECONVERGENT B1 ;  /* 0x0000000000017941 */ /* 0x000fea0003800200 */
.L_x_14:
[----:B------:R-:W-:-:S04]  /*17e0*/  HFMA2 R3, -RZ, RZ, 0, 0 ;  /* 0x00000000ff037431 */ /* 0x000fc800000001ff */
[----:B0-----:R-:W-:Y:S05]  /*17f0*/  RET.REL.NODEC R2 `(_Z21detail_boost_kernel16PKtPtiifffj) ;  /* 0xffffffe802007950 */ /* 0x001fea0003c3ffff */
.L_x_25:
[----:B------:R-:W-:-:S00]  /*1800*/  BRA `(.L_x_25) ;  /* 0xfffffffc00fc7947 */ /* 0x000fc0000383ffff */
[----:B------:R-:W-:-:S00]  /*1810*/  NOP ;  /* 0x0000000000007918 */ /* 0x000fc00000000000 */
        /* <DEDUP_REMOVED lines=14> */
.L_x_26:


//--------------------- .nv.shared.reserved.0     --------------------------
	.section	.nv.shared.reserved.0,"aw",@nobits
	.weak		__nv_reservedSMEM_offset_0_alias
	.size		__nv_reservedSMEM_offset_0_alias, 0, 64
	.other		__nv_reservedSMEM_offset_0_alias,@"STO_CUDA_RESERVED_SHARED STV_DEFAULT"
__nv_reservedSMEM_offset_0_alias:
	.zero		0
	.zero		64


//--------------------- .nv.constant0._Z21detail_boost_kernel16PKtPtiifffj --------------------------
	.section	.nv.constant0._Z21detail_boost_kernel16PKtPtiifffj,"a",@progbits
	.sectionflags	@""
	.align	4
.nv.constant0._Z21detail_boost_kernel16PKtPtiifffj:
	.zero		936


//--------------------- SYMBOLS --------------------------

	.type		.nv.reservedSmem.offset0,@object
	.size		.nv.reservedSmem.offset0,0x4
